	.target	sm_100a

	.elftype	@"ET_EXEC"


//--------------------- .note.nv.tkinfo           --------------------------
	.section	.note.nv.tkinfo,"",@"SHT_NOTE"
	.sectionflags	@"SHF_NOTE_NV_TKINFO"
	.tkinfo
        /*0018*/ 	.word	0x00000081
        /*0030*/ 	.string	""
        /*0030*/ 	.string	"ptxas-blackwell"
        /*0030*/ 	.string	"Cuda compilation tools, release 12.9, V12.9.86"
        /*0030*/ 	.string	"Build cuda_12.9.r12.9/compiler.36037853_0"
        /*0030*/ 	.string	"-v  -suppress-debug-info  -lineinfo  -arch sm_100a "



//--------------------- .note.nv.cuver            --------------------------
	.section	.note.nv.cuver,"",@"SHT_NOTE"
	.sectionflags	@"SHF_NOTE_NV_CUVER"
        /*0018*/ 	.short	0x0001
        /*001a*/ 	.short	0x0064
        /*001c*/ 	.short	0x0001
        /*001e*/ 	.short	0x0000
        /*0020*/ 	.short	0x0001
        /*0022*/ 	.short	0x0000


//--------------------- .nv.info                  --------------------------
	.section	.nv.info,"",@"SHT_CUDA_INFO"
	.align	4


	//----- nvinfo : EIATTR_REGCOUNT
	.align		4
        /*0000*/ 	.byte	0x04, 0x2f
        /*0002*/ 	.short	(.L_1 - .L_0)
	.align		4
.L_0:
        /*0004*/ 	.word	index@(matmul_kernel)
        /*0008*/ 	.word	0x0000007e


	//----- nvinfo : EIATTR_FRAME_SIZE
	.align		4
.L_1:
        /*000c*/ 	.byte	0x04, 0x11
        /*000e*/ 	.short	(.L_3 - .L_2)
	.align		4
.L_2:
        /*0010*/ 	.word	index@(matmul_kernel)
        /*0014*/ 	.word	0x00000000


	//----- nvinfo : EIATTR_MIN_STACK_SIZE
	.align		4
.L_3:
        /*0018*/ 	.byte	0x04, 0x12
        /*001a*/ 	.short	(.L_5 - .L_4)
	.align		4
.L_4:
        /*001c*/ 	.word	index@(matmul_kernel)
        /*0020*/ 	.word	0x00000000
.L_5:


//--------------------- .nv.info.matmul_kernel    --------------------------
	.section	.nv.info.matmul_kernel,"",@"SHT_CUDA_INFO"
	.sectionflags	@""
	.align	4


	//----- nvinfo : EIATTR_CUDA_API_VERSION
	.align		4
        /*0000*/ 	.byte	0x04, 0x37
        /*0002*/ 	.short	(.L_7 - .L_6)
.L_6:
        /*0004*/ 	.word	0x00000081


	//----- nvinfo : EIATTR_KPARAM_INFO
	.align		4
.L_7:
        /*0008*/ 	.byte	0x04, 0x17
        /*000a*/ 	.short	(.L_9 - .L_8)
.L_8:
        /*000c*/ 	.word	0x00000000
        /*0010*/ 	.short	0x000d
        /*0012*/ 	.short	0x0048
        /*0014*/ 	.byte	0x00, 0xf4, 0x21, 0x00


	//----- nvinfo : EIATTR_KPARAM_INFO
	.align		4
.L_9:
        /*0018*/ 	.byte	0x04, 0x17
        /*001a*/ 	.short	(.L_11 - .L_10)
.L_10:
        /*001c*/ 	.word	0x00000000
        /*0020*/ 	.short	0x000c
        /*0022*/ 	.short	0x0040
        /*0024*/ 	.byte	0x00, 0xf4, 0x21, 0x00


	//----- nvinfo : EIATTR_KPARAM_INFO
	.align		4
.L_11:
        /*0028*/ 	.byte	0x04, 0x17
        /*002a*/ 	.short	(.L_13 - .L_12)
.L_12:
        /*002c*/ 	.word	0x00000000
        /*0030*/ 	.short	0x000b
        /*0032*/ 	.short	0x0038
        /*0034*/ 	.byte	0x00, 0xf0, 0x11, 0x00


	//----- nvinfo : EIATTR_KPARAM_INFO
	.align		4
.L_13:
        /*0038*/ 	.byte	0x04, 0x17
        /*003a*/ 	.short	(.L_15 - .L_14)
.L_14:
        /*003c*/ 	.word	0x00000000
        /*0040*/ 	.short	0x000a
        /*0042*/ 	.short	0x0034
        /*0044*/ 	.byte	0x00, 0xf0, 0x11, 0x00


	//----- nvinfo : EIATTR_KPARAM_INFO
	.align		4
.L_15:
        /*0048*/ 	.byte	0x04, 0x17
        /*004a*/ 	.short	(.L_17 - .L_16)
.L_16:
        /*004c*/ 	.word	0x00000000
        /*0050*/ 	.short	0x0009
        /*0052*/ 	.short	0x0030
        /*0054*/ 	.byte	0x00, 0xf0, 0x11, 0x00


	//----- nvinfo : EIATTR_KPARAM_INFO
	.align		4
.L_17:
        /*0058*/ 	.byte	0x04, 0x17
        /*005a*/ 	.short	(.L_19 - .L_18)
.L_18:
        /*005c*/ 	.word	0x00000000
        /*0060*/ 	.short	0x0008
        /*0062*/ 	.short	0x002c
        /*0064*/ 	.byte	0x00, 0xf0, 0x11, 0x00


	//----- nvinfo : EIATTR_KPARAM_INFO
	.align		4
.L_19:
        /*0068*/ 	.byte	0x04, 0x17
        /*006a*/ 	.short	(.L_21 - .L_20)
.L_20:
        /*006c*/ 	.word	0x00000000
        /*0070*/ 	.short	0x0007
        /*0072*/ 	.short	0x0028
        /*0074*/ 	.byte	0x00, 0xf0, 0x11, 0x00


	//----- nvinfo : EIATTR_KPARAM_INFO
	.align		4
.L_21:
        /*0078*/ 	.byte	0x04, 0x17
        /*007a*/ 	.short	(.L_23 - .L_22)
.L_22:
        /*007c*/ 	.word	0x00000000
        /*0080*/ 	.short	0x0006
        /*0082*/ 	.short	0x0024
        /*0084*/ 	.byte	0x00, 0xf0, 0x11, 0x00


	//----- nvinfo : EIATTR_KPARAM_INFO
	.align		4
.L_23:
        /*0088*/ 	.byte	0x04, 0x17
        /*008a*/ 	.short	(.L_25 - .L_24)
.L_24:
        /*008c*/ 	.word	0x00000000
        /*0090*/ 	.short	0x0005
        /*0092*/ 	.short	0x0020
        /*0094*/ 	.byte	0x00, 0xf0, 0x11, 0x00


	//----- nvinfo : EIATTR_KPARAM_INFO
	.align		4
.L_25:
        /*0098*/ 	.byte	0x04, 0x17
        /*009a*/ 	.short	(.L_27 - .L_26)
.L_26:
        /*009c*/ 	.word	0x00000000
        /*00a0*/ 	.short	0x0004
        /*00a2*/ 	.short	0x001c
        /*00a4*/ 	.byte	0x00, 0xf0, 0x11, 0x00


	//----- nvinfo : EIATTR_KPARAM_INFO
	.align		4
.L_27:
        /*00a8*/ 	.byte	0x04, 0x17
        /*00aa*/ 	.short	(.L_29 - .L_28)
.L_28:
        /*00ac*/ 	.word	0x00000000
        /*00b0*/ 	.short	0x0003
        /*00b2*/ 	.short	0x0018
        /*00b4*/ 	.byte	0x00, 0xf0, 0x11, 0x00


	//----- nvinfo : EIATTR_KPARAM_INFO
	.align		4
.L_29:
        /*00b8*/ 	.byte	0x04, 0x17
        /*00ba*/ 	.short	(.L_31 - .L_30)
.L_30:
        /*00bc*/ 	.word	0x00000000
        /*00c0*/ 	.short	0x0002
        /*00c2*/ 	.short	0x0010
        /*00c4*/ 	.byte	0x00, 0xf4, 0x21, 0x00


	//----- nvinfo : EIATTR_KPARAM_INFO
	.align		4
.L_31:
        /*00c8*/ 	.byte	0x04, 0x17
        /*00ca*/ 	.short	(.L_33 - .L_32)
.L_32:
        /*00cc*/ 	.word	0x00000000
        /*00d0*/ 	.short	0x0001
        /*00d2*/ 	.short	0x0008
        /*00d4*/ 	.byte	0x00, 0xf4, 0x21, 0x00


	//----- nvinfo : EIATTR_KPARAM_INFO
	.align		4
.L_33:
        /*00d8*/ 	.byte	0x04, 0x17
        /*00da*/ 	.short	(.L_35 - .L_34)
.L_34:
        /*00dc*/ 	.word	0x00000000
        /*00e0*/ 	.short	0x0000
        /*00e2*/ 	.short	0x0000
        /*00e4*/ 	.byte	0x00, 0xf4, 0x21, 0x00


	//----- nvinfo : EIATTR_SPARSE_MMA_MASK
	.align		4
.L_35:
        /*00e8*/ 	.byte	0x03, 0x50
        /*00ea*/ 	.short	0x0000


	//----- nvinfo : EIATTR_MAXREG_COUNT
	.align		4
        /*00ec*/ 	.byte	0x03, 0x1b
        /*00ee*/ 	.short	0x00ff


	//----- nvinfo : EIATTR_NUM_BARRIERS
	.align		4
        /*00f0*/ 	.byte	0x02, 0x4c
        /*00f2*/ 	.byte	0x01
	.zero		1


	//----- nvinfo : EIATTR_VRC_CTA_INIT_COUNT
	.align		4
        /*00f4*/ 	.byte	0x02, 0x4a
	.zero		1
	.zero		1


	//----- nvinfo : EIATTR_EXIT_INSTR_OFFSETS
	.align		4
        /*00f8*/ 	.byte	0x04, 0x1c
        /*00fa*/ 	.short	(.L_37 - .L_36)


	//   ....[0]....
.L_36:
        /*00fc*/ 	.word	0x00003220


	//   ....[1]....
        /*0100*/ 	.word	0x00003250


	//----- nvinfo : EIATTR_REQNTID
	.align		4
.L_37:
        /*0104*/ 	.byte	0x04, 0x10
        /*0106*/ 	.short	(.L_39 - .L_38)
.L_38:
        /*0108*/ 	.word	0x00000040
        /*010c*/ 	.word	0x00000001
        /*0110*/ 	.word	0x00000001


	//----- nvinfo : EIATTR_CBANK_PARAM_SIZE
	.align		4
.L_39:
        /*0114*/ 	.byte	0x03, 0x19
        /*0116*/ 	.short	0x0050


	//----- nvinfo : EIATTR_PARAM_CBANK
	.align		4
        /*0118*/ 	.byte	0x04, 0x0a
        /*011a*/ 	.short	(.L_41 - .L_40)
	.align		4
.L_40:
        /*011c*/ 	.word	index@(.nv.constant0.matmul_kernel)
        /*0120*/ 	.short	0x0380
        /*0122*/ 	.short	0x0050


	//----- nvinfo : EIATTR_SW_WAR
	.align		4
.L_41:
        /*0124*/ 	.byte	0x04, 0x36
        /*0126*/ 	.short	(.L_43 - .L_42)
.L_42:
        /*0128*/ 	.word	0x00000008
.L_43:


//--------------------- .nv.compat                --------------------------
	.section	.nv.compat,"",@"SHT_CUDA_COMPAT_INFO"
	.align	4
        /*0000*/ 	.byte	0x02, 0x02, 0x01, 0x00, 0x02, 0x05, 0x05, 0x00, 0x02, 0x03, 0x00, 0x00, 0x02, 0x06, 0x01, 0x00


//--------------------- .nv.callgraph             --------------------------
	.section	.nv.callgraph,"",@"SHT_CUDA_CALLGRAPH"
	.align	4
	.sectionentsize	8
	.align		4
        /*0000*/ 	.word	0x00000000
	.align		4
        /*0004*/ 	.word	0xffffffff
	.align		4
        /*0008*/ 	.word	0x00000000
	.align		4
        /*000c*/ 	.word	0xfffffffe
	.align		4
        /*0010*/ 	.word	0x00000000
	.align		4
        /*0014*/ 	.word	0xfffffffd
	.align		4
        /*0018*/ 	.word	0x00000000
	.align		4
        /*001c*/ 	.word	0xfffffffc


//--------------------- .text.matmul_kernel       --------------------------
	.section	.text.matmul_kernel,"ax",@progbits
	.align	128
        .global         matmul_kernel
        .type           matmul_kernel,@function
        .size           matmul_kernel,(.L_x_4 - matmul_kernel)
        .other          matmul_kernel,@"STO_CUDA_ENTRY STV_DEFAULT"
matmul_kernel:
.text.matmul_kernel:
[----:B------:R-:W0:Y:S08]  /*0000*/  LDC R1, c[0x0][0x37c] ;  /* 0x0000df00ff017b82 */ /* 0x000e300000000800 */
[----:B------:R-:W1:Y:S01]  /*0010*/  LDC.64 R22, c[0x0][0x398] ;  /* 0x0000e600ff167b82 */ /* 0x000e620000000a00 */
[----:B------:R-:W2:Y:S01]  /*0020*/  S2R R5, SR_CTAID.X ;  /* 0x0000000000057919 */ /* 0x000ea20000002500 */
[----:B------:R-:W3:Y:S01]  /*0030*/  LDCU UR5, c[0x0][0x3a0] ;  /* 0x00007400ff0577ac */ /* 0x000ee20008000800 */
[----:B------:R-:W4:Y:S01]  /*0040*/  S2R R119, SR_TID.X ;  /* 0x0000000000777919 */ /* 0x000f220000002100 */
[----:B------:R-:W-:Y:S01]  /*0050*/  UMOV UR6, 0x400 ;  /* 0x0000040000067882 */ /* 0x000fe20000000000 */
[----:B------:R-:W0:Y:S03]  /*0060*/  LDCU.64 UR10, c[0x0][0x358] ;  /* 0x00006b00ff0a77ac */ /* 0x000e260008000a00 */
[----:B------:R-:W5:Y:S01]  /*0070*/  S2UR UR7, SR_CgaCtaId ;  /* 0x00000000000779c3 */ /* 0x000f620000008800 */
[----:B------:R-:W0:Y:S01]  /*0080*/  LDCU UR8, c[0x0][0x3a0] ;  /* 0x00007400ff0877ac */ /* 0x000e220008000800 */
[----:B---3--:R-:W-:Y:S01]  /*0090*/  UIADD3 UR5, UPT, UPT, UR5, 0x1f, URZ ;  /* 0x0000001f05057890 */ /* 0x008fe2000fffe0ff */
[----:B-1----:R-:W-:-:S03]  /*00a0*/  VIADD R0, R23, 0x1f ;  /* 0x0000001f17007836 */ /* 0x002fc60000000000 */
[----:B------:R-:W-:Y:S02]  /*00b0*/  UISETP.GT.AND UP0, UPT, UR5, 0x1f, UPT ;  /* 0x0000001f0500788c */ /* 0x000fe4000bf04270 */
[----:B------:R-:W-:Y:S01]  /*00c0*/  SHF.R.S32.HI R3, RZ, 0x1f, R0 ;  /* 0x0000001fff037819 */ /* 0x000fe20000011400 */
[----:B-----5:R-:W-:-:S03]  /*00d0*/  ULEA UR6, UR7, UR6, 0x18 ;  /* 0x0000000607067291 */ /* 0x020fc6000f8ec0ff */
[----:B------:R-:W-:Y:S02]  /*00e0*/  LEA.HI R3, R3, R0, RZ, 0x5 ;  /* 0x0000000003037211 */ /* 0x000fe400078f28ff */
[----:B--2---:R-:W-:Y:S02]  /*00f0*/  IABS R8, R5 ;  /* 0x0000000500087213 */ /* 0x004fe40000000000 */
[----:B------:R-:W-:Y:S02]  /*0100*/  SHF.R.S32.HI R3, RZ, 0x5, R3 ;  /* 0x00000005ff037819 */ /* 0x000fe40000011403 */
[----:B----4-:R-:W-:Y:S02]  /*0110*/  SHF.R.U32.HI R95, RZ, 0x5, R119 ;  /* 0x00000005ff5f7819 */ /* 0x010fe40000011677 */
[----:B------:R-:W-:Y:S01]  /*0120*/  LOP3.LUT R121, R119, 0x3f, RZ, 0xc0, !PT ;  /* 0x0000003f77797812 */ /* 0x000fe200078ec0ff */
[----:B------:R-:W-:Y:S01]  /*0130*/  IMAD.SHL.U32 R4, R3, 0x8, RZ ;  /* 0x0000000803047824 */ /* 0x000fe200078e00ff */
[----:B------:R-:W-:-:S04]  /*0140*/  SGXT.U32 R95, R95, 0x1 ;  /* 0x000000015f5f781a */ /* 0x000fc80000000000 */
[-C--:B------:R-:W-:Y:S02]  /*0150*/  IABS R7, R4.reuse ;  /* 0x0000000400077213 */ /* 0x080fe40000000000 */
[----:B------:R-:W-:Y:S02]  /*0160*/  IABS R10, R4 ;  /* 0x00000004000a7213 */ /* 0x000fe40000000000 */
[----:B------:R-:W1:Y:S01]  /*0170*/  I2F.RP R0, R7 ;  /* 0x0000000700007306 */ /* 0x000e620000209400 */
[C---:B------:R-:W-:Y:S02]  /*0180*/  LOP3.LUT R16, R95.reuse, 0x4, RZ, 0xfc, !PT ;  /* 0x000000045f107812 */ /* 0x040fe400078efcff */
[C---:B------:R-:W-:Y:S02]  /*0190*/  LOP3.LUT R17, R95.reuse, 0x6, RZ, 0xfc, !PT ;  /* 0x000000065f117812 */ /* 0x040fe400078efcff */
[C---:B------:R-:W-:Y:S02]  /*01a0*/  LOP3.LUT R88, R95.reuse, 0x8, RZ, 0xfc, !PT ;  /* 0x000000085f587812 */ /* 0x040fe400078efcff */
[----:B------:R-:W-:-:S02]  /*01b0*/  LOP3.LUT R15, R95, 0xa, RZ, 0xfc, !PT ;  /* 0x0000000a5f0f7812 */ /* 0x000fc400078efcff */
[C---:B------:R-:W-:Y:S02]  /*01c0*/  LOP3.LUT R14, R95.reuse, 0x14, RZ, 0xfc, !PT ;  /* 0x000000145f0e7812 */ /* 0x040fe400078efcff */
[C---:B------:R-:W-:Y:S02]  /*01d0*/  LOP3.LUT R13, R95.reuse, 0x16, RZ, 0xfc, !PT ;  /* 0x000000165f0d7812 */ /* 0x040fe400078efcff */
[C---:B------:R-:W-:Y:S01]  /*01e0*/  LOP3.LUT R12, R95.reuse, 0x18, RZ, 0xfc, !PT ;  /* 0x000000185f0c7812 */ /* 0x040fe200078efcff */
[----:B-1----:R-:W1:Y:S01]  /*01f0*/  MUFU.RCP R0, R0 ;  /* 0x0000000000007308 */ /* 0x002e620000001000 */
[C---:B------:R-:W-:Y:S02]  /*0200*/  LOP3.LUT R89, R95.reuse, 0x1c, RZ, 0xfc, !PT ;  /* 0x0000001c5f597812 */ /* 0x040fe400078efcff */
[----:B------:R-:W-:Y:S01]  /*0210*/  LOP3.LUT R94, R95, 0x1e, RZ, 0xfc, !PT ;  /* 0x0000001e5f5e7812 */ /* 0x000fe200078efcff */
[----:B-1----:R-:W-:Y:S02]  /*0220*/  VIADD R2, R0, 0xffffffe ;  /* 0x0ffffffe00027836 */ /* 0x002fe40000000000 */
[----:B------:R-:W-:-:S02]  /*0230*/  IMAD.MOV R0, RZ, RZ, -R10 ;  /* 0x000000ffff007224 */ /* 0x000fc400078e0a0a */
[----:B------:R1:W2:Y:S02]  /*0240*/  F2I.FTZ.U32.TRUNC.NTZ R3, R2 ;  /* 0x0000000200037305 */ /* 0x0002a4000021f000 */
[----:B-1----:R-:W-:Y:S02]  /*0250*/  IMAD.MOV.U32 R2, RZ, RZ, RZ ;  /* 0x000000ffff027224 */ /* 0x002fe400078e00ff */
[----:B--2---:R-:W-:-:S04]  /*0260*/  IMAD.MOV R6, RZ, RZ, -R3 ;  /* 0x000000ffff067224 */ /* 0x004fc800078e0a03 */
[----:B------:R-:W-:Y:S02]  /*0270*/  IMAD R9, R6, R7, RZ ;  /* 0x0000000706097224 */ /* 0x000fe400078e02ff */
[----:B------:R-:W-:Y:S02]  /*0280*/  IMAD.MOV.U32 R6, RZ, RZ, R8 ;  /* 0x000000ffff067224 */ /* 0x000fe400078e0008 */
[----:B------:R-:W-:-:S06]  /*0290*/  IMAD.HI.U32 R3, R3, R9, R2 ;  /* 0x0000000903037227 */ /* 0x000fcc00078e0002 */
[----:B------:R-:W-:-:S04]  /*02a0*/  IMAD.HI.U32 R3, R3, R6, RZ ;  /* 0x0000000603037227 */ /* 0x000fc800078e00ff */
[----:B------:R-:W-:-:S05]  /*02b0*/  IMAD R0, R3, R0, R6 ;  /* 0x0000000003007224 */ /* 0x000fca00078e0206 */
[----:B------:R-:W-:-:S13]  /*02c0*/  ISETP.GT.U32.AND P1, PT, R7, R0, PT ;  /* 0x000000000700720c */ /* 0x000fda0003f24070 */
[----:B------:R-:W-:Y:S02]  /*02d0*/  @!P1 IMAD.IADD R0, R0, 0x1, -R7 ;  /* 0x0000000100009824 */ /* 0x000fe400078e0a07 */
[----:B------:R-:W-:Y:S01]  /*02e0*/  @!P1 VIADD R3, R3, 0x1 ;  /* 0x0000000103039836 */ /* 0x000fe20000000000 */
[----:B------:R-:W-:Y:S02]  /*02f0*/  ISETP.NE.AND P1, PT, R4, RZ, PT ;  /* 0x000000ff0400720c */ /* 0x000fe40003f25270 */
[----:B------:R-:W-:Y:S02]  /*0300*/  ISETP.GE.U32.AND P0, PT, R0, R7, PT ;  /* 0x000000070000720c */ /* 0x000fe40003f06070 */
[----:B------:R-:W-:-:S04]  /*0310*/  LOP3.LUT R0, R5, R4, RZ, 0x3c, !PT ;  /* 0x0000000405007212 */ /* 0x000fc800078e3cff */
[----:B------:R-:W-:Y:S01]  /*0320*/  ISETP.GE.AND P2, PT, R0, RZ, PT ;  /* 0x000000ff0000720c */ /* 0x000fe20003f46270 */
[----:B------:R-:W-:-:S06]  /*0330*/  VIADD R0, R22, 0x1f ;  /* 0x0000001f16007836 */ /* 0x000fcc0000000000 */
[----:B------:R-:W-:-:S04]  /*0340*/  @P0 VIADD R3, R3, 0x1 ;  /* 0x0000000103030836 */ /* 0x000fc80000000000 */
[----:B------:R-:W-:Y:S01]  /*0350*/  IMAD.MOV.U32 R2, RZ, RZ, R3 ;  /* 0x000000ffff027224 */ /* 0x000fe200078e0003 */
[----:B------:R-:W-:-:S03]  /*0360*/  SHF.R.S32.HI R3, RZ, 0x1f, R0 ;  /* 0x0000001fff037819 */ /* 0x000fc60000011400 */
[----:B------:R-:W-:Y:S01]  /*0370*/  @!P2 IMAD.MOV R2, RZ, RZ, -R2 ;  /* 0x000000ffff02a224 */ /* 0x000fe200078e0a02 */
[----:B------:R-:W-:Y:S02]  /*0380*/  @!P1 LOP3.LUT R2, RZ, R4, RZ, 0x33, !PT ;  /* 0x00000004ff029212 */ /* 0x000fe400078e33ff */
[----:B------:R-:W-:-:S03]  /*0390*/  LEA.HI R3, R3, R0, RZ, 0x5 ;  /* 0x0000000003037211 */ /* 0x000fc600078f28ff */
[----:B------:R-:W-:Y:S02]  /*03a0*/  IMAD.SHL.U32 R6, R2, 0x8, RZ ;  /* 0x0000000802067824 */ /* 0x000fe400078e00ff */
[----:B------:R-:W-:-:S03]  /*03b0*/  IMAD.MOV R2, RZ, RZ, -R2 ;  /* 0x000000ffff027224 */ /* 0x000fc600078e0a02 */
[----:B------:R-:W-:Y:S01]  /*03c0*/  LEA.HI.SX32 R3, R3, -R6, 0x1b ;  /* 0x8000000603037211 */ /* 0x000fe200078fdaff */
[----:B------:R-:W-:-:S03]  /*03d0*/  IMAD R4, R4, R2, R5 ;  /* 0x0000000204047224 */ /* 0x000fc600078e0205 */
[----:B------:R-:W-:Y:S02]  /*03e0*/  VIMNMX R11, PT, PT, R3, 0x8, PT ;  /* 0x00000008030b7848 */ /* 0x000fe40003fe0100 */
[----:B------:R-:W-:Y:S02]  /*03f0*/  IABS R9, R4 ;  /* 0x0000000400097213 */ /* 0x000fe40000000000 */
[----:B------:R-:W-:-:S04]  /*0400*/  IABS R7, R11 ;  /* 0x0000000b00077213 */ /* 0x000fc80000000000 */
[----:B------:R-:W1:Y:S08]  /*0410*/  I2F.RP R0, R7 ;  /* 0x0000000700007306 */ /* 0x000e700000209400 */
[----:B-1----:R-:W1:Y:S02]  /*0420*/  MUFU.RCP R0, R0 ;  /* 0x0000000000007308 */ /* 0x002e640000001000 */
[----:B-1----:R-:W-:-:S06]  /*0430*/  VIADD R3, R0, 0xffffffe ;  /* 0x0ffffffe00037836 */ /* 0x002fcc0000000000 */
[----:B------:R-:W1:Y:S02]  /*0440*/  F2I.FTZ.U32.TRUNC.NTZ R3, R3 ;  /* 0x0000000300037305 */ /* 0x000e64000021f000 */
[----:B-1----:R-:W-:-:S04]  /*0450*/  IMAD.MOV R8, RZ, RZ, -R3 ;  /* 0x000000ffff087224 */ /* 0x002fc800078e0a03 */
[----:B------:R-:W-:Y:S01]  /*0460*/  IMAD.MOV.U32 R2, RZ, RZ, R8 ;  /* 0x000000ffff027224 */ /* 0x000fe200078e0008 */
[----:B------:R-:W-:-:S03]  /*0470*/  IABS R8, R11 ;  /* 0x0000000b00087213 */ /* 0x000fc60000000000 */
[----:B------:R-:W-:Y:S02]  /*0480*/  IMAD R5, R2, R7, RZ ;  /* 0x0000000702057224 */ /* 0x000fe400078e02ff */
[----:B------:R-:W-:Y:S02]  /*0490*/  IMAD.MOV.U32 R2, RZ, RZ, RZ ;  /* 0x000000ffff027224 */ /* 0x000fe400078e00ff */
[----:B------:R-:W-:Y:S01]  /*04a0*/  IMAD.MOV R0, RZ, RZ, -R8 ;  /* 0x000000ffff007224 */ /* 0x000fe200078e0a08 */
[----:B------:R-:W-:Y:S01]  /*04b0*/  LOP3.LUT R8, R95, 0x12, RZ, 0xfc, !PT ;  /* 0x000000125f087812 */ /* 0x000fe200078efcff */
[----:B------:R-:W-:Y:S01]  /*04c0*/  IMAD.HI.U32 R2, R3, R5, R2 ;  /* 0x0000000503027227 */ /* 0x000fe200078e0002 */
[----:B------:R-:W-:Y:S02]  /*04d0*/  LOP3.LUT R3, R119, 0x20, RZ, 0xc0, !PT ;  /* 0x0000002077037812 */ /* 0x000fe400078ec0ff */
[----:B------:R-:W-:Y:S02]  /*04e0*/  LOP3.LUT R5, R95, 0x10, RZ, 0xfc, !PT ;  /* 0x000000105f057812 */ /* 0x000fe400078efcff */
[----:B------:R-:W-:Y:S01]  /*04f0*/  R2UR UR4, R3 ;  /* 0x00000000030472ca */ /* 0x000fe200000e0000 */
[----:B------:R-:W-:-:S04]  /*0500*/  IMAD.HI.U32 R2, R2, R9, RZ ;  /* 0x0000000902027227 */ /* 0x000fc800078e00ff */
[----:B------:R-:W-:Y:S01]  /*0510*/  IMAD R0, R2, R0, R9 ;  /* 0x0000000002007224 */ /* 0x000fe200078e0209 */
[----:B------:R-:W-:-:S04]  /*0520*/  LOP3.LUT R9, R119, 0x1f, RZ, 0xc0, !PT ;  /* 0x0000001f77097812 */ /* 0x000fc800078ec0ff */
[----:B------:R-:W-:-:S13]  /*0530*/  ISETP.GT.U32.AND P1, PT, R7, R0, PT ;  /* 0x000000000700720c */ /* 0x000fda0003f24070 */
[----:B------:R-:W-:Y:S02]  /*0540*/  @!P1 IMAD.IADD R0, R0, 0x1, -R7 ;  /* 0x0000000100009824 */ /* 0x000fe400078e0a07 */
[----:B------:R-:W-:Y:S01]  /*0550*/  @!P1 VIADD R2, R2, 0x1 ;  /* 0x0000000102029836 */ /* 0x000fe20000000000 */
[----:B------:R-:W-:Y:S02]  /*0560*/  ISETP.NE.AND P1, PT, R11, RZ, PT ;  /* 0x000000ff0b00720c */ /* 0x000fe40003f25270 */
[----:B------:R-:W-:Y:S02]  /*0570*/  ISETP.GE.U32.AND P0, PT, R0, R7, PT ;  /* 0x000000070000720c */ /* 0x000fe40003f06070 */
[----:B------:R-:W-:Y:S02]  /*0580*/  LOP3.LUT R0, R4, R11, RZ, 0x3c, !PT ;  /* 0x0000000b04007212 */ /* 0x000fe400078e3cff */
[----:B------:R-:W-:Y:S02]  /*0590*/  LOP3.LUT R7, R95, 0xe, RZ, 0xfc, !PT ;  /* 0x0000000e5f077812 */ /* 0x000fe400078efcff */
[----:B------:R-:W-:-:S07]  /*05a0*/  ISETP.GE.AND P2, PT, R0, RZ, PT ;  /* 0x000000ff0000720c */ /* 0x000fce0003f46270 */
[----:B------:R-:W-:-:S06]  /*05b0*/  @P0 VIADD R2, R2, 0x1 ;  /* 0x0000000102020836 */ /* 0x000fcc0000000000 */
[----:B------:R-:W-:Y:S01]  /*05c0*/  @!P2 IMAD.MOV R2, RZ, RZ, -R2 ;  /* 0x000000ffff02a224 */ /* 0x000fe200078e0a02 */
[----:B------:R-:W-:-:S05]  /*05d0*/  @!P1 LOP3.LUT R2, RZ, R11, RZ, 0x33, !PT ;  /* 0x0000000bff029212 */ /* 0x000fca00078e33ff */
[----:B------:R-:W-:Y:S02]  /*05e0*/  IMAD.MOV R0, RZ, RZ, -R2 ;  /* 0x000000ffff007224 */ /* 0x000fe400078e0a02 */
[----:B------:R-:W-:Y:S02]  /*05f0*/  IMAD.SHL.U32 R2, R2, 0x20, RZ ;  /* 0x0000002002027824 */ /* 0x000fe400078e00ff */
[----:B------:R-:W-:Y:S01]  /*0600*/  IMAD R0, R11, R0, R4 ;  /* 0x000000000b007224 */ /* 0x000fe200078e0204 */
[C---:B------:R-:W-:Y:S02]  /*0610*/  LOP3.LUT R4, R95.reuse, 0xc, RZ, 0xfc, !PT ;  /* 0x0000000c5f047812 */ /* 0x040fe400078efcff */
[C---:B------:R-:W-:Y:S01]  /*0620*/  LOP3.LUT R11, R95.reuse, 0x1a, RZ, 0xfc, !PT ;  /* 0x0000001a5f0b7812 */ /* 0x040fe200078efcff */
[----:B------:R-:W-:Y:S01]  /*0630*/  IMAD.IADD R0, R6, 0x1, R0 ;  /* 0x0000000106007824 */ /* 0x000fe200078e0200 */
[----:B------:R-:W-:Y:S02]  /*0640*/  LOP3.LUT R6, R95, 0x2, RZ, 0xfc, !PT ;  /* 0x000000025f067812 */ /* 0x000fe400078efcff */
[----:B------:R-:W-:Y:S01]  /*0650*/  LOP3.LUT R112, R2, R95, RZ, 0xfc, !PT ;  /* 0x0000005f02707212 */ /* 0x000fe200078efcff */
[----:B------:R-:W-:Y:S01]  /*0660*/  IMAD R113, R0, 0x20, R9 ;  /* 0x0000002000717824 */ /* 0x000fe200078e0209 */
[----:B------:R-:W-:-:S02]  /*0670*/  LOP3.LUT R111, R2, 0x2, R95, 0xfe, !PT ;  /* 0x00000002026f7812 */ /* 0x000fc400078efe5f */
[C-C-:B------:R-:W-:Y:S02]  /*0680*/  LOP3.LUT R110, R2.reuse, 0x4, R95.reuse, 0xfe, !PT ;  /* 0x00000004026e7812 */ /* 0x140fe400078efe5f */
[C-C-:B------:R-:W-:Y:S02]  /*0690*/  LOP3.LUT R109, R2.reuse, 0x6, R95.reuse, 0xfe, !PT ;  /* 0x00000006026d7812 */ /* 0x140fe400078efe5f */
[C-C-:B------:R-:W-:Y:S02]  /*06a0*/  LOP3.LUT R108, R2.reuse, 0x8, R95.reuse, 0xfe, !PT ;  /* 0x00000008026c7812 */ /* 0x140fe400078efe5f */
[C-C-:B------:R-:W-:Y:S02]  /*06b0*/  LOP3.LUT R107, R2.reuse, 0xa, R95.reuse, 0xfe, !PT ;  /* 0x0000000a026b7812 */ /* 0x140fe400078efe5f */
[C-C-:B------:R-:W-:Y:S02]  /*06c0*/  LOP3.LUT R106, R2.reuse, 0xc, R95.reuse, 0xfe, !PT ;  /* 0x0000000c026a7812 */ /* 0x140fe400078efe5f */
        /* <DEDUP_REMOVED lines=8> */
[----:B------:R-:W-:Y:S01]  /*0750*/  LOP3.LUT R97, R2, 0x1e, R95, 0xfe, !PT ;  /* 0x0000001e02617812 */ /* 0x000fe200078efe5f */
[----:B0-----:R-:W-:Y:S06]  /*0760*/  BRA.U UP0, `(.L_x_0) ;  /* 0x00000001001c7547 */ /* 0x001fec000b800000 */
[C---:B------:R-:W-:Y:S01]  /*0770*/  IMAD.SHL.U32 R114, R119.reuse, 0x40, RZ ;  /* 0x0000004077727824 */ /* 0x040fe200078e00ff */
[----:B------:R-:W-:Y:S01]  /*0780*/  CS2R R40, SRZ ;  /* 0x0000000000287805 */ /* 0x000fe2000001ff00 */
[----:B------:R-:W-:Y:S01]  /*0790*/  IMAD.SHL.U32 R115, R119, 0x8, RZ ;  /* 0x0000000877737824 */ /* 0x000fe200078e00ff */
[----:B------:R-:W-:Y:S02]  /*07a0*/  CS2R R42, SRZ ;  /* 0x00000000002a7805 */ /* 0x000fe4000001ff00 */
[----:B------:R-:W-:Y:S02]  /*07b0*/  CS2R R36, SRZ ;  /* 0x0000000000247805 */ /* 0x000fe4000001ff00 */
[----:B------:R-:W-:Y:S01]  /*07c0*/  CS2R R38, SRZ ;  /* 0x0000000000267805 */ /* 0x000fe2000001ff00 */
[----:B------:R-:W-:Y:S06]  /*07d0*/  BRA `(.L_x_1) ;  /* 0x0000002000dc7947 */ /* 0x000fec0003800000 */
.L_x_0:
[----:B------:R-:W-:Y:S01]  /*07e0*/  IABS R10, R23 ;  /* 0x00000017000a7213 */ /* 0x000fe20000000000 */
[----:B------:R-:W0:Y:S01]  /*07f0*/  LDCU UR7, c[0x0][0x3b0] ;  /* 0x00007600ff0777ac */ /* 0x000e220008000800 */
[----:B------:R-:W-:Y:S01]  /*0800*/  IABS R3, R22 ;  /* 0x0000001600037213 */ /* 0x000fe20000000000 */
[----:B------:R-:W1:Y:S01]  /*0810*/  LDC R120, c[0x0][0x3a8] ;  /* 0x0000ea00ff787b82 */ /* 0x000e620000000800 */
[----:B------:R-:W2:Y:S01]  /*0820*/  I2F.RP R0, R10 ;  /* 0x0000000a00007306 */ /* 0x000ea20000209400 */
[----:B------:R-:W-:Y:S01]  /*0830*/  IABS R24, R97 ;  /* 0x0000006100187213 */ /* 0x000fe20000000000 */
[----:B------:R-:W3:Y:S01]  /*0840*/  LDCU UR9, c[0x0][0x3a4] ;  /* 0x00007480ff0977ac */ /* 0x000ee20008000800 */
[----:B------:R-:W-:Y:S01]  /*0850*/  IABS R26, R98 ;  /* 0x00000062001a7213 */ /* 0x000fe20000000000 */
[C---:B------:R-:W-:Y:S01]  /*0860*/  IMAD.SHL.U32 R114, R119.reuse, 0x40, RZ ;  /* 0x0000004077727824 */ /* 0x040fe200078e00ff */
[----:B------:R-:W-:Y:S01]  /*0870*/  IABS R29, R100 ;  /* 0x00000064001d7213 */ /* 0x000fe20000000000 */
[----:B------:R-:W4:Y:S01]  /*0880*/  LDCU.128 UR12, c[0x0][0x380] ;  /* 0x00007000ff0c77ac */ /* 0x000f220008000c00 */
[----:B------:R-:W-:Y:S01]  /*0890*/  IABS R31, R101 ;  /* 0x00000065001f7213 */ /* 0x000fe20000000000 */
[----:B------:R-:W5:Y:S01]  /*08a0*/  I2F.RP R2, R3 ;  /* 0x0000000300027306 */ /* 0x000f620000209400 */
[----:B------:R-:W-:Y:S01]  /*08b0*/  IABS R33, R102 ;  /* 0x0000006600217213 */ /* 0x000fe20000000000 */
[----:B------:R-:W0:Y:S01]  /*08c0*/  LDC R96, c[0x0][0x3ac] ;  /* 0x0000eb00ff607b82 */ /* 0x000e220000000800 */
[----:B------:R-:W-:Y:S01]  /*08d0*/  IABS R35, R103 ;  /* 0x0000006700237213 */ /* 0x000fe20000000000 */
[----:B------:R-:W-:Y:S01]  /*08e0*/  IMAD.SHL.U32 R115, R119, 0x8, RZ ;  /* 0x0000000877737824 */ /* 0x000fe200078e00ff */
[----:B------:R-:W-:Y:S01]  /*08f0*/  IABS R51, R112 ;  /* 0x0000007000337213 */ /* 0x000fe20000000000 */
[----:B------:R-:W-:Y:S01]  /*0900*/  ULEA UR4, UR4, UR6, 0x4 ;  /* 0x0000000604047291 */ /* 0x000fe2000f8e20ff */
[----:B------:R-:W-:Y:S01]  /*0910*/  IABS R37, R105 ;  /* 0x0000006900257213 */ /* 0x000fe20000000000 */
[----:B--2---:R-:W2:Y:S01]  /*0920*/  MUFU.RCP R0, R0 ;  /* 0x0000000000007308 */ /* 0x004ea20000001000 */
[----:B------:R-:W-:-:S02]  /*0930*/  IABS R39, R106 ;  /* 0x0000006a00277213 */ /* 0x000fc40000000000 */
[----:B------:R-:W-:Y:S02]  /*0940*/  IABS R41, R107 ;  /* 0x0000006b00297213 */ /* 0x000fe40000000000 */
[----:B------:R-:W-:Y:S02]  /*0950*/  IABS R43, R108 ;  /* 0x0000006c002b7213 */ /* 0x000fe40000000000 */
[----:B------:R-:W-:Y:S01]  /*0960*/  IABS R45, R109 ;  /* 0x0000006d002d7213 */ /* 0x000fe20000000000 */
[----:B-----5:R-:W5:Y:S01]  /*0970*/  MUFU.RCP R2, R2 ;  /* 0x0000000200027308 */ /* 0x020f620000001000 */
[----:B------:R-:W-:Y:S01]  /*0980*/  IABS R47, R110 ;  /* 0x0000006e002f7213 */ /* 0x000fe20000000000 */
[-C--:B-1----:R-:W-:Y:S01]  /*0990*/  IMAD R95, R95, R120.reuse, RZ ;  /* 0x000000785f5f7224 */ /* 0x082fe200078e02ff */
[----:B------:R-:W-:Y:S01]  /*09a0*/  IABS R49, R111 ;  /* 0x0000006f00317213 */ /* 0x000fe20000000000 */
[-C--:B------:R-:W-:Y:S02]  /*09b0*/  IMAD R94, R94, R120.reuse, RZ ;  /* 0x000000785e5e7224 */ /* 0x080fe400078e02ff */
[----:B------:R-:W-:-:S02]  /*09c0*/  IMAD R89, R89, R120, RZ ;  /* 0x0000007859597224 */ /* 0x000fc400078e02ff */
[-C--:B------:R-:W-:Y:S02]  /*09d0*/  IMAD R11, R11, R120.reuse, RZ ;  /* 0x000000780b0b7224 */ /* 0x080fe400078e02ff */
[----:B--2---:R-:W-:Y:S02]  /*09e0*/  VIADD R18, R0, 0xffffffe ;  /* 0x0ffffffe00127836 */ /* 0x004fe40000000000 */
[-C--:B------:R-:W-:Y:S02]  /*09f0*/  IMAD R12, R12, R120.reuse, RZ ;  /* 0x000000780c0c7224 */ /* 0x080fe400078e02ff */
[----:B------:R1:W2:Y:S01]  /*0a00*/  F2I.FTZ.U32.TRUNC.NTZ R19, R18 ;  /* 0x0000001200137305 */ /* 0x0002a2000021f000 */
[-C--:B------:R-:W-:Y:S02]  /*0a10*/  IMAD R13, R13, R120.reuse, RZ ;  /* 0x000000780d0d7224 */ /* 0x080fe400078e02ff */
[----:B-----5:R-:W-:Y:S02]  /*0a20*/  VIADD R20, R2, 0xffffffe ;  /* 0x0ffffffe02147836 */ /* 0x020fe40000000000 */
[----:B------:R-:W-:-:S02]  /*0a30*/  IMAD R14, R14, R120, RZ ;  /* 0x000000780e0e7224 */ /* 0x000fc400078e02ff */
[-C--:B------:R-:W-:Y:S01]  /*0a40*/  IMAD R8, R8, R120.reuse, RZ ;  /* 0x0000007808087224 */ /* 0x080fe200078e02ff */
[----:B------:R-:W5:Y:S01]  /*0a50*/  F2I.FTZ.U32.TRUNC.NTZ R21, R20 ;  /* 0x0000001400157305 */ /* 0x000f62000021f000 */
[----:B-1----:R-:W-:Y:S02]  /*0a60*/  IMAD.MOV.U32 R18, RZ, RZ, RZ ;  /* 0x000000ffff127224 */ /* 0x002fe400078e00ff */
[-C--:B------:R-:W-:Y:S02]  /*0a70*/  IMAD R5, R5, R120.reuse, RZ ;  /* 0x0000007805057224 */ /* 0x080fe400078e02ff */
[-C--:B------:R-:W-:Y:S02]  /*0a80*/  IMAD R7, R7, R120.reuse, RZ ;  /* 0x0000007807077224 */ /* 0x080fe400078e02ff */
[----:B--2---:R-:W-:Y:S02]  /*0a90*/  IMAD.MOV R25, RZ, RZ, -R19 ;  /* 0x000000ffff197224 */ /* 0x004fe400078e0a13 */
[----:B------:R-:W-:-:S02]  /*0aa0*/  IMAD R4, R4, R120, RZ ;  /* 0x0000007804047224 */ /* 0x000fc400078e02ff */
[----:B------:R-:W-:Y:S02]  /*0ab0*/  IMAD R25, R25, R10, RZ ;  /* 0x0000000a19197224 */ /* 0x000fe400078e02ff */
[----:B------:R-:W-:Y:S02]  /*0ac0*/  IMAD R15, R15, R120, RZ ;  /* 0x000000780f0f7224 */ /* 0x000fe400078e02ff */
[----:B------:R-:W-:-:S04]  /*0ad0*/  IMAD.HI.U32 R0, R19, R25, R18 ;  /* 0x0000001913007227 */ /* 0x000fc800078e0012 */
[----:B-----5:R-:W-:Y:S02]  /*0ae0*/  IMAD.MOV R20, RZ, RZ, -R21 ;  /* 0x000000ffff147224 */ /* 0x020fe400078e0a15 */
[----:B------:R-:W-:Y:S02]  /*0af0*/  IMAD.MOV.U32 R19, RZ, RZ, R24 ;  /* 0x000000ffff137224 */ /* 0x000fe400078e0018 */
[----:B------:R-:W-:Y:S02]  /*0b00*/  IMAD.MOV.U32 R25, RZ, RZ, R26 ;  /* 0x000000ffff197224 */ /* 0x000fe400078e001a */
[----:B------:R-:W-:Y:S02]  /*0b10*/  IMAD R27, R20, R3, RZ ;  /* 0x00000003141b7224 */ /* 0x000fe400078e02ff */
[----:B------:R-:W-:Y:S02]  /*0b20*/  IMAD.MOV.U32 R20, RZ, RZ, RZ ;  /* 0x000000ffff147224 */ /* 0x000fe400078e00ff */
[----:B------:R-:W-:-:S04]  /*0b30*/  IMAD.HI.U32 R2, R0, R19, RZ ;  /* 0x0000001300027227 */ /* 0x000fc800078e00ff */
[----:B------:R-:W-:-:S04]  /*0b40*/  IMAD.HI.U32 R18, R0, R25, RZ ;  /* 0x0000001900127227 */ /* 0x000fc800078e00ff */
[----:B------:R-:W-:Y:S01]  /*0b50*/  IMAD.HI.U32 R28, R21, R27, R20 ;  /* 0x0000001b151c7227 */ /* 0x000fe200078e0014 */
[----:B------:R-:W-:-:S03]  /*0b60*/  IABS R27, R99 ;  /* 0x00000063001b7213 */ /* 0x000fc60000000000 */
[----:B------:R-:W-:Y:S02]  /*0b70*/  IMAD.MOV R2, RZ, RZ, -R2 ;  /* 0x000000ffff027224 */ /* 0x000fe400078e0a02 */
[----:B------:R-:W-:Y:S02]  /*0b80*/  IMAD.MOV R18, RZ, RZ, -R18 ;  /* 0x000000ffff127224 */ /* 0x000fe400078e0a12 */
[C---:B------:R-:W-:Y:S02]  /*0b90*/  IMAD R19, R10.reuse, R2, R19 ;  /* 0x000000020a137224 */ /* 0x040fe400078e0213 */
[----:B------:R-:W-:Y:S02]  /*0ba0*/  IMAD R21, R10, R18, R25 ;  /* 0x000000120a157224 */ /* 0x000fe400078e0219 */
[----:B------:R-:W-:Y:S01]  /*0bb0*/  IMAD.HI.U32 R2, R0, R27, RZ ;  /* 0x0000001b00027227 */ /* 0x000fe200078e00ff */
[C---:B------:R-:W-:Y:S02]  /*0bc0*/  ISETP.GT.U32.AND P0, PT, R10.reuse, R19, PT ;  /* 0x000000130a00720c */ /* 0x040fe40003f04070 */
[----:B------:R-:W-:Y:S01]  /*0bd0*/  ISETP.GT.U32.AND P1, PT, R10, R21, PT ;  /* 0x000000150a00720c */ /* 0x000fe20003f24070 */
[----:B------:R-:W-:-:S04]  /*0be0*/  IMAD.HI.U32 R18, R0, R29, RZ ;  /* 0x0000001d00127227 */ /* 0x000fc800078e00ff */
[----:B------:R-:W-:-:S04]  /*0bf0*/  IMAD.HI.U32 R20, R0, R31, RZ ;  /* 0x0000001f00147227 */ /* 0x000fc800078e00ff */
[----:B------:R-:W-:-:S04]  /*0c00*/  IMAD.HI.U32 R24, R0, R33, RZ ;  /* 0x0000002100187227 */ /* 0x000fc800078e00ff */
[----:B------:R-:W-:-:S04]  /*0c10*/  IMAD.HI.U32 R25, R0, R35, RZ ;  /* 0x0000002300197227 */ /* 0x000fc800078e00ff */
[----:B------:R-:W-:Y:S02]  /*0c20*/  IMAD.MOV R2, RZ, RZ, -R2 ;  /* 0x000000ffff027224 */ /* 0x000fe400078e0a02 */
[----:B------:R-:W-:Y:S02]  /*0c30*/  IMAD.MOV R18, RZ, RZ, -R18 ;  /* 0x000000ffff127224 */ /* 0x000fe400078e0a12 */
[----:B------:R-:W-:Y:S02]  /*0c40*/  IMAD.MOV R20, RZ, RZ, -R20 ;  /* 0x000000ffff147224 */ /* 0x000fe400078e0a14 */
[----:B------:R-:W-:Y:S02]  /*0c50*/  IMAD.MOV R24, RZ, RZ, -R24 ;  /* 0x000000ffff187224 */ /* 0x000fe400078e0a18 */
[----:B------:R-:W-:Y:S02]  /*0c60*/  IMAD.MOV R26, RZ, RZ, -R25 ;  /* 0x000000ffff1a7224 */ /* 0x000fe400078e0a19 */
[----:B------:R-:W-:-:S02]  /*0c70*/  IMAD R25, R10, R2, R27 ;  /* 0x000000020a197224 */ /* 0x000fc400078e021b */
[C---:B------:R-:W-:Y:S02]  /*0c80*/  IMAD R27, R10.reuse, R18, R29 ;  /* 0x000000120a1b7224 */ /* 0x040fe400078e021d */
[C---:B------:R-:W-:Y:S01]  /*0c90*/  IMAD R29, R10.reuse, R20, R31 ;  /* 0x000000140a1d7224 */ /* 0x040fe200078e021f */
[C---:B------:R-:W-:Y:S01]  /*0ca0*/  ISETP.GT.U32.AND P2, PT, R10.reuse, R25, PT ;  /* 0x000000190a00720c */ /* 0x040fe20003f44070 */
[C---:B------:R-:W-:Y:S02]  /*0cb0*/  IMAD R31, R10.reuse, R24, R33 ;  /* 0x000000180a1f7224 */ /* 0x040fe400078e0221 */
[----:B------:R-:W-:Y:S01]  /*0cc0*/  IMAD R33, R10, R26, R35 ;  /* 0x0000001a0a217224 */ /* 0x000fe200078e0223 */
[----:B------:R-:W-:Y:S01]  /*0cd0*/  IABS R35, R104 ;  /* 0x0000006800237213 */ /* 0x000fe20000000000 */
[----:B------:R-:W-:-:S04]  /*0ce0*/  IMAD.HI.U32 R26, R0, R51, RZ ;  /* 0x00000033001a7227 */ /* 0x000fc800078e00ff */
[----:B------:R-:W-:Y:S02]  /*0cf0*/  IMAD.MOV R26, RZ, RZ, -R26 ;  /* 0x000000ffff1a7224 */ /* 0x000fe400078e0a1a */
[----:B------:R-:W-:Y:S01]  /*0d00*/  @!P0 IMAD.IADD R19, R19, 0x1, -R10 ;  /* 0x0000000113138824 */ /* 0x000fe200078e0a0a */
[C---:B------:R-:W-:Y:S01]  /*0d10*/  ISETP.GT.U32.AND P0, PT, R10.reuse, R29, PT ;  /* 0x0000001d0a00720c */ /* 0x040fe20003f04070 */
[----:B------:R-:W-:Y:S02]  /*0d20*/  IMAD R51, R10, R26, R51 ;  /* 0x0000001a0a337224 */ /* 0x000fe400078e0233 */
[----:B------:R-:W-:Y:S01]  /*0d30*/  IMAD.HI.U32 R2, R0, R35, RZ ;  /* 0x0000002300027227 */ /* 0x000fe200078e00ff */
[C---:B------:R-:W-:Y:S02]  /*0d40*/  ISETP.GT.U32.AND P5, PT, R10.reuse, R19, PT ;  /* 0x000000130a00720c */ /* 0x040fe40003fa4070 */
[----:B------:R-:W-:Y:S01]  /*0d50*/  ISETP.GT.U32.AND P3, PT, R10, R51, PT ;  /* 0x000000330a00720c */ /* 0x000fe20003f64070 */
[----:B------:R-:W-:-:S04]  /*0d60*/  IMAD.HI.U32 R18, R0, R37, RZ ;  /* 0x0000002500127227 */ /* 0x000fc800078e00ff */
[----:B------:R-:W-:-:S04]  /*0d70*/  IMAD.HI.U32 R20, R0, R39, RZ ;  /* 0x0000002700147227 */ /* 0x000fc800078e00ff */
[----:B------:R-:W-:Y:S02]  /*0d80*/  IMAD.MOV R2, RZ, RZ, -R2 ;  /* 0x000000ffff027224 */ /* 0x000fe400078e0a02 */
[--C-:B------:R-:W-:Y:S01]  /*0d90*/  @!P1 IMAD.IADD R21, R21, 0x1, -R10.reuse ;  /* 0x0000000115159824 */ /* 0x100fe200078e0a0a */
[C---:B------:R-:W-:Y:S01]  /*0da0*/  ISETP.GT.U32.AND P1, PT, R10.reuse, R31, PT ;  /* 0x0000001f0a00720c */ /* 0x040fe20003f24070 */
[----:B------:R-:W-:Y:S02]  /*0db0*/  @!P3 IMAD.IADD R51, R51, 0x1, -R10 ;  /* 0x000000013333b824 */ /* 0x000fe400078e0a0a */
[----:B------:R-:W-:Y:S01]  /*0dc0*/  IMAD.MOV R18, RZ, RZ, -R18 ;  /* 0x000000ffff127224 */ /* 0x000fe200078e0a12 */
[C---:B------:R-:W-:Y:S01]  /*0dd0*/  ISETP.GT.U32.AND P3, PT, R10.reuse, R21, PT ;  /* 0x000000150a00720c */ /* 0x040fe20003f64070 */
[----:B------:R-:W-:Y:S01]  /*0de0*/  IMAD.MOV R20, RZ, RZ, -R20 ;  /* 0x000000ffff147224 */ /* 0x000fe200078e0a14 */
[C---:B------:R-:W-:Y:S01]  /*0df0*/  ISETP.GT.U32.AND P6, PT, R10.reuse, R51, PT ;  /* 0x000000330a00720c */ /* 0x040fe20003fc4070 */
[----:B------:R-:W-:-:S02]  /*0e00*/  IMAD R35, R10, R2, R35 ;  /* 0x000000020a237224 */ /* 0x000fc400078e0223 */
[----:B------:R-:W-:-:S04]  /*0e10*/  IMAD.HI.U32 R24, R0, R41, RZ ;  /* 0x0000002900187227 */ /* 0x000fc800078e00ff */
[C---:B------:R-:W-:Y:S02]  /*0e20*/  IMAD R37, R10.reuse, R18, R37 ;  /* 0x000000120a257224 */ /* 0x040fe400078e0225 */
[C---:B------:R-:W-:Y:S02]  /*0e30*/  IMAD R39, R10.reuse, R20, R39 ;  /* 0x000000140a277224 */ /* 0x040fe400078e0227 */
[--C-:B------:R-:W-:Y:S01]  /*0e40*/  @!P2 IMAD.IADD R25, R25, 0x1, -R10.reuse ;  /* 0x000000011919a824 */ /* 0x100fe200078e0a0a */
[C---:B------:R-:W-:Y:S01]  /*0e50*/  ISETP.GT.U32.AND P2, PT, R10.reuse, R27, PT ;  /* 0x0000001b0a00720c */ /* 0x040fe20003f44070 */
[----:B------:R-:W-:Y:S01]  /*0e60*/  @!P5 IMAD.IADD R19, R19, 0x1, -R10 ;  /* 0x000000011313d824 */ /* 0x000fe200078e0a0a */
[----:B------:R-:W-:Y:S01]  /*0e70*/  ISETP.GT.U32.AND P5, PT, R10, R35, PT ;  /* 0x000000230a00720c */ /* 0x000fe20003fa4070 */
[----:B------:R-:W-:Y:S01]  /*0e80*/  IMAD.HI.U32 R2, R0, R43, RZ ;  /* 0x0000002b00027227 */ /* 0x000fe200078e00ff */
[----:B------:R-:W-:-:S03]  /*0e90*/  ISETP.GT.U32.AND P4, PT, R10, R25, PT ;  /* 0x000000190a00720c */ /* 0x000fc60003f84070 */
[----:B------:R-:W-:-:S04]  /*0ea0*/  IMAD.HI.U32 R18, R0, R45, RZ ;  /* 0x0000002d00127227 */ /* 0x000fc800078e00ff */
[----:B------:R-:W-:-:S04]  /*0eb0*/  IMAD.HI.U32 R20, R0, R47, RZ ;  /* 0x0000002f00147227 */ /* 0x000fc800078e00ff */
[----:B------:R-:W-:Y:S02]  /*0ec0*/  IMAD.MOV R24, RZ, RZ, -R24 ;  /* 0x000000ffff187224 */ /* 0x000fe400078e0a18 */
[----:B------:R-:W-:-:S04]  /*0ed0*/  IMAD.HI.U32 R0, R0, R49, RZ ;  /* 0x0000003100007227 */ /* 0x000fc800078e00ff */
[C---:B------:R-:W-:Y:S01]  /*0ee0*/  IMAD R41, R10.reuse, R24, R41 ;  /* 0x000000180a297224 */ /* 0x040fe200078e0229 */
[----:B------:R-:W-:Y:S01]  /*0ef0*/  IABS R24, R113 ;  /* 0x0000007100187213 */ /* 0x000fe20000000000 */
[----:B------:R-:W-:Y:S02]  /*0f00*/  IMAD.MOV R0, RZ, RZ, -R0 ;  /* 0x000000ffff007224 */ /* 0x000fe400078e0a00 */
[----:B------:R-:W-:Y:S02]  /*0f10*/  IMAD.MOV R2, RZ, RZ, -R2 ;  /* 0x000000ffff027224 */ /* 0x000fe400078e0a02 */
[----:B------:R-:W-:Y:S02]  /*0f20*/  IMAD.MOV R18, RZ, RZ, -R18 ;  /* 0x000000ffff127224 */ /* 0x000fe400078e0a12 */
[----:B------:R-:W-:Y:S01]  /*0f30*/  IMAD R49, R10, R0, R49 ;  /* 0x000000000a317224 */ /* 0x000fe200078e0231 */
[----:B------:R-:W-:Y:S01]  /*0f40*/  LOP3.LUT R0, R114, 0x1c0, RZ, 0xc0, !PT ;  /* 0x000001c072007812 */ /* 0x000fe200078ec0ff */
[----:B------:R-:W-:Y:S01]  /*0f50*/  @!P3 IMAD.IADD R21, R21, 0x1, -R10 ;  /* 0x000000011515b824 */ /* 0x000fe200078e0a0a */
[C---:B------:R-:W-:Y:S01]  /*0f60*/  ISETP.GT.U32.AND P3, PT, R10.reuse, R37, PT ;  /* 0x000000250a00720c */ /* 0x040fe20003f64070 */
[----:B------:R-:W-:Y:S01]  /*0f70*/  IMAD R43, R10, R2, R43 ;  /* 0x000000020a2b7224 */ /* 0x000fe200078e022b */
[----:B------:R-:W-:Y:S01]  /*0f80*/  LOP3.LUT R53, R0, 0x30, R115, 0xf8, !PT ;  /* 0x0000003000357812 */ /* 0x000fe200078ef873 */
[----:B------:R-:W-:-:S02]  /*0f90*/  IMAD R45, R10, R18, R45 ;  /* 0x000000120a2d7224 */ /* 0x000fc400078e022d */
[----:B------:R-:W-:Y:S01]  /*0fa0*/  @!P6 IMAD.IADD R51, R51, 0x1, -R10 ;  /* 0x000000013333e824 */ /* 0x000fe200078e0a0a */
[----:B------:R-:W-:Y:S01]  /*0fb0*/  ISETP.GT.U32.AND P6, PT, R10, R33, PT ;  /* 0x000000210a00720c */ /* 0x000fe20003fc4070 */
[----:B------:R-:W-:-:S04]  /*0fc0*/  IMAD.HI.U32 R28, R28, R24, RZ ;  /* 0x000000181c1c7227 */ /* 0x000fc800078e00ff */
[--C-:B------:R-:W-:Y:S01]  /*0fd0*/  @!P2 IMAD.IADD R27, R27, 0x1, -R10.reuse ;  /* 0x000000011b1ba824 */ /* 0x100fe200078e0a0a */
[C---:B------:R-:W-:Y:S01]  /*0fe0*/  ISETP.GT.U32.AND P2, PT, R10.reuse, R41, PT ;  /* 0x000000290a00720c */ /* 0x040fe20003f44070 */
[--C-:B------:R-:W-:Y:S01]  /*0ff0*/  @!P5 IMAD.IADD R35, R35, 0x1, -R10.reuse ;  /* 0x000000012323d824 */ /* 0x100fe200078e0a0a */
[C---:B------:R-:W-:Y:S01]  /*1000*/  ISETP.GT.U32.AND P5, PT, R10.reuse, R49, PT ;  /* 0x000000310a00720c */ /* 0x040fe20003fa4070 */
[--C-:B------:R-:W-:Y:S01]  /*1010*/  @!P0 IMAD.IADD R29, R29, 0x1, -R10.reuse ;  /* 0x000000011d1d8824 */ /* 0x100fe200078e0a0a */
[C---:B------:R-:W-:Y:S01]  /*1020*/  ISETP.GT.U32.AND P0, PT, R10.reuse, R43, PT ;  /* 0x0000002b0a00720c */ /* 0x040fe20003f04070 */
[----:B------:R-:W-:Y:S01]  /*1030*/  @!P1 IMAD.IADD R31, R31, 0x1, -R10 ;  /* 0x000000011f1f9824 */ /* 0x000fe200078e0a0a */
[C---:B------:R-:W-:Y:S01]  /*1040*/  ISETP.GT.U32.AND P1, PT, R10.reuse, R45, PT ;  /* 0x0000002d0a00720c */ /* 0x040fe20003f24070 */
[----:B------:R-:W-:Y:S02]  /*1050*/  IMAD.MOV R28, RZ, RZ, -R28 ;  /* 0x000000ffff1c7224 */ /* 0x000fe400078e0a1c */
[----:B------:R-:W-:Y:S01]  /*1060*/  @!P4 IMAD.IADD R25, R25, 0x1, -R10 ;  /* 0x000000011919c824 */ /* 0x000fe200078e0a0a */
[----:B------:R-:W-:Y:S01]  /*1070*/  ISETP.GT.U32.AND P4, PT, R10, R39, PT ;  /* 0x000000270a00720c */ /* 0x000fe20003f84070 */
[----:B------:R-:W-:-:S02]  /*1080*/  IMAD R18, R3, R28, R24 ;  /* 0x0000001c03127224 */ /* 0x000fc400078e0218 */
[----:B------:R-:W-:Y:S02]  /*1090*/  IMAD.MOV R20, RZ, RZ, -R20 ;  /* 0x000000ffff147224 */ /* 0x000fe400078e0a14 */
[--C-:B------:R-:W-:Y:S01]  /*10a0*/  @!P3 IMAD.IADD R37, R37, 0x1, -R10.reuse ;  /* 0x000000012525b824 */ /* 0x100fe200078e0a0a */
[----:B------:R-:W-:Y:S01]  /*10b0*/  ISETP.GT.U32.AND P3, PT, R3, R18, PT ;  /* 0x000000120300720c */ /* 0x000fe20003f64070 */
[--C-:B------:R-:W-:Y:S02]  /*10c0*/  @!P6 IMAD.IADD R33, R33, 0x1, -R10.reuse ;  /* 0x000000012121e824 */ /* 0x100fe400078e0a0a */
[C---:B------:R-:W-:Y:S02]  /*10d0*/  IMAD R47, R10.reuse, R20, R47 ;  /* 0x000000140a2f7224 */ /* 0x040fe400078e022f */
[--C-:B------:R-:W-:Y:S01]  /*10e0*/  @!P2 IMAD.IADD R41, R41, 0x1, -R10.reuse ;  /* 0x000000012929a824 */ /* 0x100fe200078e0a0a */
[C---:B------:R-:W-:Y:S01]  /*10f0*/  ISETP.GT.U32.AND P2, PT, R10.reuse, R29, PT ;  /* 0x0000001d0a00720c */ /* 0x040fe20003f44070 */
[--C-:B------:R-:W-:Y:S01]  /*1100*/  @!P5 IMAD.IADD R49, R49, 0x1, -R10.reuse ;  /* 0x000000013131d824 */ /* 0x100fe200078e0a0a */
[C---:B------:R-:W-:Y:S01]  /*1110*/  ISETP.GT.U32.AND P5, PT, R10.reuse, R37, PT ;  /* 0x000000250a00720c */ /* 0x040fe20003fa4070 */
[--C-:B------:R-:W-:Y:S01]  /*1120*/  @!P0 IMAD.IADD R43, R43, 0x1, -R10.reuse ;  /* 0x000000012b2b8824 */ /* 0x100fe200078e0a0a */
[C---:B------:R-:W-:Y:S01]  /*1130*/  ISETP.GT.U32.AND P0, PT, R10.reuse, R31, PT ;  /* 0x0000001f0a00720c */ /* 0x040fe20003f04070 */
[--C-:B------:R-:W-:Y:S01]  /*1140*/  @!P1 IMAD.IADD R45, R45, 0x1, -R10.reuse ;  /* 0x000000012d2d9824 */ /* 0x100fe200078e0a0a */
[C---:B------:R-:W-:Y:S01]  /*1150*/  ISETP.GT.U32.AND P1, PT, R10.reuse, R33, PT ;  /* 0x000000210a00720c */ /* 0x040fe20003f24070 */
[--C-:B------:R-:W-:Y:S01]  /*1160*/  @!P4 IMAD.IADD R39, R39, 0x1, -R10.reuse ;  /* 0x000000012727c824 */ /* 0x100fe200078e0a0a */
[----:B------:R-:W-:Y:S01]  /*1170*/  ISETP.GT.U32.AND P6, PT, R10, R47, PT ;  /* 0x0000002f0a00720c */ /* 0x000fe20003fc4070 */
[--C-:B------:R-:W-:Y:S01]  /*1180*/  @!P3 IMAD.IADD R18, R18, 0x1, -R3.reuse ;  /* 0x000000011212b824 */ /* 0x100fe200078e0a03 */
[C---:B------:R-:W-:Y:S01]  /*1190*/  ISETP.GT.U32.AND P4, PT, R10.reuse, R27, PT ;  /* 0x0000001b0a00720c */ /* 0x040fe20003f84070 */
[----:B------:R-:W-:Y:S01]  /*11a0*/  IMAD.SHL.U32 R2, R119, 0x2, RZ ;  /* 0x0000000277027824 */ /* 0x000fe200078e00ff */
[C---:B------:R-:W-:Y:S01]  /*11b0*/  ISETP.GT.U32.AND P3, PT, R10.reuse, R39, PT ;  /* 0x000000270a00720c */ /* 0x040fe20003f64070 */
[--C-:B------:R-:W-:Y:S01]  /*11c0*/  @!P2 IMAD.IADD R29, R29, 0x1, -R10.reuse ;  /* 0x000000011d1da824 */ /* 0x100fe200078e0a0a */
[C---:B------:R-:W-:Y:S01]  /*11d0*/  ISETP.GT.U32.AND P2, PT, R10.reuse, R41, PT ;  /* 0x000000290a00720c */ /* 0x040fe20003f44070 */
[--C-:B------:R-:W-:Y:S01]  /*11e0*/  @!P5 IMAD.IADD R37, R37, 0x1, -R10.reuse ;  /* 0x000000012525d824 */ /* 0x100fe200078e0a0a */
[----:B------:R-:W-:Y:S01]  /*11f0*/  ISETP.GT.U32.AND P5, PT, R3, R18, PT ;  /* 0x000000120300720c */ /* 0x000fe20003fa4070 */
[--C-:B------:R-:W-:Y:S01]  /*1200*/  @!P0 IMAD.IADD R31, R31, 0x1, -R10.reuse ;  /* 0x000000011f1f8824 */ /* 0x100fe200078e0a0a */
[C---:B------:R-:W-:Y:S01]  /*1210*/  ISETP.GT.U32.AND P0, PT, R10.reuse, R43, PT ;  /* 0x0000002b0a00720c */ /* 0x040fe20003f04070 */
[--C-:B------:R-:W-:Y:S01]  /*1220*/  @!P1 IMAD.IADD R33, R33, 0x1, -R10.reuse ;  /* 0x0000000121219824 */ /* 0x100fe200078e0a0a */
[C---:B------:R-:W-:Y:S01]  /*1230*/  ISETP.GT.U32.AND P1, PT, R10.reuse, R45, PT ;  /* 0x0000002d0a00720c */ /* 0x040fe20003f24070 */
[--C-:B------:R-:W-:Y:S01]  /*1240*/  @!P6 IMAD.IADD R47, R47, 0x1, -R10.reuse ;  /* 0x000000012f2fe824 */ /* 0x100fe200078e0a0a */
[C---:B------:R-:W-:Y:S01]  /*1250*/  ISETP.GT.U32.AND P6, PT, R10.reuse, R35, PT ;  /* 0x000000230a00720c */ /* 0x040fe20003fc4070 */
[----:B------:R-:W-:Y:S01]  /*1260*/  @!P4 IMAD.IADD R27, R27, 0x1, -R10 ;  /* 0x000000011b1bc824 */ /* 0x000fe200078e0a0a */
[----:B------:R-:W-:Y:S01]  /*1270*/  LOP3.LUT R55, R53, 0x10, R2, 0x78, !PT ;  /* 0x0000001035377812 */ /* 0x000fe200078e7802 */
[--C-:B------:R-:W-:Y:S01]  /*1280*/  @!P3 IMAD.IADD R39, R39, 0x1, -R10.reuse ;  /* 0x000000012727b824 */ /* 0x100fe200078e0a0a */
[----:B------:R-:W-:Y:S01]  /*1290*/  ISETP.GT.U32.AND P4, PT, R10, R47, PT ;  /* 0x0000002f0a00720c */ /* 0x000fe20003f84070 */
[--C-:B------:R-:W-:Y:S01]  /*12a0*/  @!P2 IMAD.IADD R41, R41, 0x1, -R10.reuse ;  /* 0x000000012929a824 */ /* 0x100fe200078e0a0a */
[----:B------:R-:W-:Y:S01]  /*12b0*/  ISETP.GE.AND P3, PT, R97, RZ, PT ;  /* 0x000000ff6100720c */ /* 0x000fe20003f66270 */
[----:B------:R-:W-:Y:S01]  /*12c0*/  @!P5 IMAD.IADD R18, R18, 0x1, -R3 ;  /* 0x000000011212d824 */ /* 0x000fe200078e0a03 */
[----:B------:R-:W-:Y:S01]  /*12d0*/  ISETP.GE.AND P2, PT, R98, RZ, PT ;  /* 0x000000ff6200720c */ /* 0x000fe20003f46270 */
[--C-:B------:R-:W-:Y:S01]  /*12e0*/  @!P0 IMAD.IADD R43, R43, 0x1, -R10.reuse ;  /* 0x000000012b2b8824 */ /* 0x100fe200078e0a0a */
[----:B------:R-:W-:Y:S01]  /*12f0*/  ISETP.GE.AND P5, PT, R99, RZ, PT ;  /* 0x000000ff6300720c */ /* 0x000fe20003fa6270 */
[--C-:B------:R-:W-:Y:S01]  /*1300*/  @!P1 IMAD.IADD R45, R45, 0x1, -R10.reuse ;  /* 0x000000012d2d9824 */ /* 0x100fe200078e0a0a */
[----:B------:R-:W-:Y:S01]  /*1310*/  ISETP.GE.AND P0, PT, R100, RZ, PT ;  /* 0x000000ff6400720c */ /* 0x000fe20003f06270 */
[--C-:B------:R-:W-:Y:S01]  /*1320*/  @!P6 IMAD.IADD R35, R35, 0x1, -R10.reuse ;  /* 0x000000012323e824 */ /* 0x100fe200078e0a0a */
[----:B------:R-:W-:Y:S01]  /*1330*/  ISETP.GE.AND P1, PT, R102, RZ, PT ;  /* 0x000000ff6600720c */ /* 0x000fe20003f26270 */
[----:B------:R-:W-:Y:S01]  /*1340*/  IMAD.SHL.U32 R20, R119, 0x20, RZ ;  /* 0x0000002077147824 */ /* 0x000fe200078e00ff */
[----:B------:R-:W-:Y:S01]  /*1350*/  ISETP.GT.U32.AND P6, PT, R10, R49, PT ;  /* 0x000000310a00720c */ /* 0x000fe20003fc4070 */
[--C-:B------:R-:W-:Y:S01]  /*1360*/  @!P4 IMAD.IADD R47, R47, 0x1, -R10.reuse ;  /* 0x000000012f2fc824 */ /* 0x100fe200078e0a0a */
[----:B------:R-:W-:Y:S01]  /*1370*/  ISETP.GE.AND P4, PT, R101, RZ, PT ;  /* 0x000000ff6500720c */ /* 0x000fe20003f86270 */
[----:B------:R-:W-:Y:S01]  /*1380*/  @!P3 IMAD.MOV R19, RZ, RZ, -R19 ;  /* 0x000000ffff13b224 */ /* 0x000fe200078e0a13 */
        /* <DEDUP_REMOVED lines=9> */
[----:B------:R-:W-:Y:S01]  /*1420*/  @!P6 IMAD.IADD R49, R49, 0x1, -R10 ;  /* 0x000000013131e824 */ /* 0x000fe200078e0a0a */
        /* <DEDUP_REMOVED lines=12> */
[----:B------:R-:W-:Y:S01]  /*14f0*/  ISETP.NE.AND P1, PT, R22, RZ, PT ;  /* 0x000000ff1600720c */ /* 0x000fe20003f25270 */
[----:B------:R-:W-:Y:S01]  /*1500*/  @!P6 IMAD.MOV R18, RZ, RZ, -R18 ;  /* 0x000000ffff12e224 */ /* 0x000fe200078e0a12 */
[----:B------:R-:W-:Y:S01]  /*1510*/  LOP3.LUT R10, RZ, R23, RZ, 0x33, !PT ;  /* 0x00000017ff0a7212 */ /* 0x000fe200078e33ff */
[----:B------:R-:W-:Y:S01]  /*1520*/  @!P4 IMAD.MOV R41, RZ, RZ, -R41 ;  /* 0x000000ffff29c224 */ /* 0x000fe200078e0a29 */
[----:B------:R-:W-:Y:S01]  /*1530*/  ISETP.NE.AND P4, PT, R23, RZ, PT ;  /* 0x000000ff1700720c */ /* 0x000fe20003f85270 */
[----:B------:R-:W-:Y:S01]  /*1540*/  @!P3 IMAD.MOV R45, RZ, RZ, -R45 ;  /* 0x000000ffff2db224 */ /* 0x000fe200078e0a2d */
[----:B------:R-:W-:Y:S01]  /*1550*/  LOP3.LUT R0, R53, 0x30, R2, 0x78, !PT ;  /* 0x0000003035007812 */ /* 0x000fe200078e7802 */
[----:B------:R-:W-:Y:S01]  /*1560*/  @!P2 IMAD.MOV R47, RZ, RZ, -R47 ;  /* 0x000000ffff2fa224 */ /* 0x000fe200078e0a2f */
[C---:B------:R-:W-:Y:S01]  /*1570*/  SEL R21, R10.reuse, R21, !P4 ;  /* 0x000000150a157207 */ /* 0x040fe20006000000 */
[----:B------:R-:W-:Y:S01]  /*1580*/  @!P5 IMAD.MOV R49, RZ, RZ, -R49 ;  /* 0x000000ffff31d224 */ /* 0x000fe200078e0a31 */
[C---:B------:R-:W-:Y:S01]  /*1590*/  SEL R19, R10.reuse, R19, !P4 ;  /* 0x000000130a137207 */ /* 0x040fe20006000000 */
[----:B------:R-:W-:Y:S01]  /*15a0*/  @!P0 IMAD.MOV R51, RZ, RZ, -R51 ;  /* 0x000000ffff338224 */ /* 0x000fe200078e0a33 */
[C---:B------:R-:W-:Y:S01]  /*15b0*/  SEL R37, R10.reuse, R37, !P4 ;  /* 0x000000250a257207 */ /* 0x040fe20006000000 */
[----:B0-----:R-:W-:Y:S01]  /*15c0*/  IMAD R21, R21, UR7, RZ ;  /* 0x0000000715157c24 */ /* 0x001fe2000f8e02ff */
[----:B------:R-:W-:Y:S01]  /*15d0*/  @!P1 LOP3.LUT R18, RZ, R22, RZ, 0x33, !PT ;  /* 0x00000016ff129212 */ /* 0x000fe200078e33ff */
[----:B------:R-:W-:Y:S01]  /*15e0*/  IMAD R86, R19, UR7, RZ ;  /* 0x0000000713567c24 */ /* 0x000fe2000f8e02ff */
[C---:B------:R-:W-:Y:S01]  /*15f0*/  SEL R25, R10.reuse, R25, !P4 ;  /* 0x000000190a197207 */ /* 0x040fe20006000000 */
[----:B------:R-:W-:Y:S01]  /*1600*/  IMAD R37, R37, UR7, RZ ;  /* 0x0000000725257c24 */ /* 0x000fe2000f8e02ff */
[----:B------:R-:W-:Y:S01]  /*1610*/  SEL R27, R10, R27, !P4 ;  /* 0x0000001b0a1b7207 */ /* 0x000fe20006000000 */
[----:B---3--:R-:W-:Y:S01]  /*1620*/  IMAD R19, R18, UR9, RZ ;  /* 0x0000000912137c24 */ /* 0x008fe2000f8e02ff */
[C---:B------:R-:W-:Y:S01]  /*1630*/  SEL R29, R10.reuse, R29, !P4 ;  /* 0x0000001d0a1d7207 */ /* 0x040fe20006000000 */
[----:B------:R-:W-:Y:S01]  /*1640*/  IMAD R25, R25, UR7, RZ ;  /* 0x0000000719197c24 */ /* 0x000fe2000f8e02ff */
        /* <DEDUP_REMOVED lines=18> */
[----:B------:R-:W-:Y:S01]  /*1770*/  SEL R10, R10, R51, !P4 ;  /* 0x000000330a0a7207 */ /* 0x000fe20006000000 */
[----:B------:R-:W-:Y:S01]  /*1780*/  IMAD R47, R47, UR7, RZ ;  /* 0x000000072f2f7c24 */ /* 0x000fe2000f8e02ff */
[----:B----4-:R-:W-:Y:S01]  /*1790*/  LEA R85, P4, R21, UR14, 0x1 ;  /* 0x0000000e15557c11 */ /* 0x010fe2000f8808ff */
[----:B------:R-:W-:Y:S01]  /*17a0*/  IMAD R49, R49, UR7, RZ ;  /* 0x0000000731317c24 */ /* 0x000fe2000f8e02ff */
[----:B------:R-:W-:Y:S01]  /*17b0*/  LEA R18, P2, R19, UR12, 0x1 ;  /* 0x0000000c13127c11 */ /* 0x000fe2000f8408ff */
[----:B------:R-:W-:Y:S01]  /*17c0*/  IMAD R10, R10, UR7, RZ ;  /* 0x000000070a0a7c24 */ /* 0x000fe2000f8e02ff */
[----:B------:R-:W-:Y:S01]  /*17d0*/  LEA.HI.X.SX32 R84, R21, UR15, 0x1, P4 ;  /* 0x0000000f15547c11 */ /* 0x000fe2000a0f0eff */
[----:B------:R-:W-:Y:S01]  /*17e0*/  USHF.R.S32.HI UR7, URZ, 0x1f, UR5 ;  /* 0x0000001fff077899 */ /* 0x000fe20008011405 */
[----:B------:R-:W-:Y:S01]  /*17f0*/  LEA R87, P3, R86, UR14, 0x1 ;  /* 0x0000000e56577c11 */ /* 0x000fe2000f8608ff */
[-C--:B------:R-:W-:Y:S01]  /*1800*/  IMAD R88, R88, R120.reuse, RZ ;  /* 0x0000007858587224 */ /* 0x080fe200078e02ff */
[----:B------:R-:W-:Y:S01]  /*1810*/  LEA R70, P4, R37, UR14, 0x1 ;  /* 0x0000000e25467c11 */ /* 0x000fe2000f8808ff */
[----:B------:R-:W-:Y:S01]  /*1820*/  ULEA.HI UR7, UR7, UR5, URZ, 0x5 ;  /* 0x0000000507077291 */ /* 0x000fe2000f8f28ff */
[----:B------:R-:W-:Y:S01]  /*1830*/  LEA.HI.X.SX32 R19, R19, UR13, 0x1, P2 ;  /* 0x0000000d13137c11 */ /* 0x000fe200090f0eff */
[-C--:B------:R-:W-:Y:S01]  /*1840*/  IMAD R17, R17, R120.reuse, RZ ;  /* 0x0000007811117224 */ /* 0x080fe200078e02ff */
[----:B------:R-:W-:Y:S01]  /*1850*/  LEA R75, P2, R33, UR14, 0x1 ;  /* 0x0000000e214b7c11 */ /* 0x000fe2000f8408ff */
[-C--:B------:R-:W-:Y:S01]  /*1860*/  IMAD R16, R16, R120.reuse, RZ ;  /* 0x0000007810107224 */ /* 0x080fe200078e02ff */
[----:B------:R-:W-:Y:S01]  /*1870*/  LEA.HI.X.SX32 R86, R86, UR15, 0x1, P3 ;  /* 0x0000000f56567c11 */ /* 0x000fe200098f0eff */
[----:B------:R-:W-:Y:S01]  /*1880*/  IMAD R6, R6, R120, RZ ;  /* 0x0000007806067224 */ /* 0x000fe200078e02ff */
[----:B------:R-:W-:Y:S01]  /*1890*/  LEA.HI.X.SX32 R71, R37, UR15, 0x1, P4 ;  /* 0x0000000f25477c11 */ /* 0x000fe2000a0f0eff */
[----:B------:R-:W-:Y:S01]  /*18a0*/  IMAD R9, R9, R96, RZ ;  /* 0x0000006009097224 */ /* 0x000fe200078e02ff */
[----:B------:R-:W-:-:S02]  /*18b0*/  LEA R83, P5, R25, UR14, 0x1 ;  /* 0x0000000e19537c11 */ /* 0x000fc4000f8a08ff */
[----:B------:R-:W-:Y:S02]  /*18c0*/  CS2R R36, SRZ ;  /* 0x0000000000247805 */ /* 0x000fe4000001ff00 */
[----:B------:R-:W-:Y:S02]  /*18d0*/  LEA R81, P6, R27, UR14, 0x1 ;  /* 0x0000000e1b517c11 */ /* 0x000fe4000f8c08ff */
[----:B------:R-:W-:Y:S02]  /*18e0*/  CS2R R50, SRZ ;  /* 0x0000000000327805 */ /* 0x000fe4000001ff00 */
[----:B------:R-:W-:Y:S01]  /*18f0*/  LEA R78, P0, R29, UR14, 0x1 ;  /* 0x0000000e1d4e7c11 */ /* 0x000fe2000f8008ff */
[----:B------:R-:W-:Y:S01]  /*1900*/  IMAD.SHL.U32 R120, R120, 0x20, RZ ;  /* 0x0000002078787824 */ /* 0x000fe200078e00ff */
[----:B------:R-:W-:Y:S01]  /*1910*/  LEA R77, P1, R31, UR14, 0x1 ;  /* 0x0000000e1f4d7c11 */ /* 0x000fe2000f8208ff */
[----:B------:R-:W-:Y:S01]  /*1920*/  IMAD.SHL.U32 R96, R96, 0x20, RZ ;  /* 0x0000002060607824 */ /* 0x000fe200078e00ff */
[----:B------:R-:W-:Y:S01]  /*1930*/  LEA R73, P3, R35, UR14, 0x1 ;  /* 0x0000000e23497c11 */ /* 0x000fe2000f8608ff */
[----:B------:R-:W-:Y:S01]  /*1940*/  USHF.R.S32.HI UR7, URZ, 0x5, UR7 ;  /* 0x00000005ff077899 */ /* 0x000fe20008011407 */
[----:B------:R-:W-:-:S02]  /*1950*/  LEA R30, P4, R10, UR14, 0x1 ;  /* 0x0000000e0a1e7c11 */ /* 0x000fc4000f8808ff */
[----:B------:R-:W-:Y:S02]  /*1960*/  LEA.HI.X.SX32 R74, R33, UR15, 0x1, P2 ;  /* 0x0000000f214a7c11 */ /* 0x000fe400090f0eff */
[----:B------:R-:W-:Y:S02]  /*1970*/  LEA.HI.X.SX32 R82, R25, UR15, 0x1, P5 ;  /* 0x0000000f19527c11 */ /* 0x000fe4000a8f0eff */
[----:B------:R-:W-:Y:S02]  /*1980*/  LEA.HI.X.SX32 R80, R27, UR15, 0x1, P6 ;  /* 0x0000000f1b507c11 */ /* 0x000fe4000b0f0eff */
[----:B------:R-:W-:Y:S02]  /*1990*/  LEA.HI.X.SX32 R79, R29, UR15, 0x1, P0 ;  /* 0x0000000f1d4f7c11 */ /* 0x000fe400080f0eff */
[----:B------:R-:W-:Y:S02]  /*19a0*/  LEA.HI.X.SX32 R76, R31, UR15, 0x1, P1 ;  /* 0x0000000f1f4c7c11 */ /* 0x000fe400088f0eff */
[----:B------:R-:W-:-:S02]  /*19b0*/  LEA.HI.X.SX32 R72, R35, UR15, 0x1, P3 ;  /* 0x0000000f23487c11 */ /* 0x000fc400098f0eff */
[----:B------:R-:W-:Y:S01]  /*19c0*/  LEA.HI.X.SX32 R33, R10, UR15, 0x1, P4 ;  /* 0x0000000f0a217c11 */ /* 0x000fe2000a0f0eff */
[----:B------:R-:W-:Y:S01]  /*19d0*/  IMAD.SHL.U32 R10, R121, 0x2, RZ ;  /* 0x00000002790a7824 */ /* 0x000fe200078e00ff */
[----:B------:R-:W-:Y:S02]  /*19e0*/  LEA R69, P5, R39, UR14, 0x1 ;  /* 0x0000000e27457c11 */ /* 0x000fe4000f8a08ff */
[----:B------:R-:W-:Y:S02]  /*19f0*/  LEA R66, P6, R41, UR14, 0x1 ;  /* 0x0000000e29427c11 */ /* 0x000fe4000f8c08ff */
[----:B------:R-:W-:Y:S02]  /*1a00*/  LEA R64, P0, R43, UR14, 0x1 ;  /* 0x0000000e2b407c11 */ /* 0x000fe4000f8008ff */
[----:B------:R-:W-:Y:S02]  /*1a10*/  LEA R62, P1, R45, UR14, 0x1 ;  /* 0x0000000e2d3e7c11 */ /* 0x000fe4000f8208ff */
[----:B------:R-:W-:-:S02]  /*1a20*/  LEA R60, P2, R47, UR14, 0x1 ;  /* 0x0000000e2f3c7c11 */ /* 0x000fc4000f8408ff */
[----:B------:R-:W-:Y:S02]  /*1a30*/  LEA R31, P3, R49, UR14, 0x1 ;  /* 0x0000000e311f7c11 */ /* 0x000fe4000f8608ff */
[----:B------:R-:W-:Y:S02]  /*1a40*/  LOP3.LUT R2, R55, 0x200, R20, 0xf8, !PT ;  /* 0x0000020037027812 */ /* 0x000fe400078ef814 */
[----:B------:R-:W-:Y:S02]  /*1a50*/  LEA.HI.X.SX32 R68, R39, UR15, 0x1, P5 ;  /* 0x0000000f27447c11 */ /* 0x000fe4000a8f0eff */
[----:B------:R-:W-:Y:S02]  /*1a60*/  CS2R R38, SRZ ;  /* 0x0000000000267805 */ /* 0x000fe4000001ff00 */
[----:B------:R-:W-:Y:S02]  /*1a70*/  LEA.HI.X.SX32 R67, R41, UR15, 0x1, P6 ;  /* 0x0000000f29437c11 */ /* 0x000fe4000b0f0eff */
[----:B------:R-:W-:-:S02]  /*1a80*/  CS2R R40, SRZ ;  /* 0x0000000000287805 */ /* 0x000fc4000001ff00 */
[----:B------:R-:W-:Y:S02]  /*1a90*/  LEA.HI.X.SX32 R65, R43, UR15, 0x1, P0 ;  /* 0x0000000f2b417c11 */ /* 0x000fe400080f0eff */
[----:B------:R-:W-:Y:S02]  /*1aa0*/  CS2R R42, SRZ ;  /* 0x00000000002a7805 */ /* 0x000fe4000001ff00 */
[----:B------:R-:W-:Y:S02]  /*1ab0*/  LEA.HI.X.SX32 R63, R45, UR15, 0x1, P1 ;  /* 0x0000000f2d3f7c11 */ /* 0x000fe400088f0eff */
[----:B------:R-:W-:Y:S02]  /*1ac0*/  CS2R R44, SRZ ;  /* 0x00000000002c7805 */ /* 0x000fe4000001ff00 */
[----:B------:R-:W-:Y:S02]  /*1ad0*/  LEA.HI.X.SX32 R61, R47, UR15, 0x1, P2 ;  /* 0x0000000f2f3d7c11 */ /* 0x000fe400090f0eff */
[----:B------:R-:W-:-:S02]  /*1ae0*/  CS2R R46, SRZ ;  /* 0x00000000002e7805 */ /* 0x000fc4000001ff00 */
[----:B------:R-:W-:Y:S02]  /*1af0*/  LEA.HI.X.SX32 R32, R49, UR15, 0x1, P3 ;  /* 0x0000000f31207c11 */ /* 0x000fe400098f0eff */
[----:B------:R-:W-:Y:S02]  /*1b00*/  CS2R R48, SRZ ;  /* 0x0000000000307805 */ /* 0x000fe4000001ff00 */
[C---:B------:R-:W-:Y:S02]  /*1b10*/  LOP3.LUT R118, R10.reuse, 0x10, RZ, 0x3c, !PT ;  /* 0x000000100a767812 */ /* 0x040fe400078e3cff */
[C---:B------:R-:W-:Y:S02]  /*1b20*/  LOP3.LUT R117, R10.reuse, 0x20, RZ, 0x3c, !PT ;  /* 0x000000200a757812 */ /* 0x040fe400078e3cff */
[----:B------:R-:W-:Y:S02]  /*1b30*/  LOP3.LUT R116, R10, 0x30, RZ, 0x3c, !PT ;  /* 0x000000300a747812 */ /* 0x000fe400078e3cff */
[----:B------:R-:W-:-:S07]  /*1b40*/  LOP3.LUT R3, R2, 0x20, RZ, 0x3c, !PT ;  /* 0x0000002002037812 */ /* 0x000fce00078e3cff */
.L_x_2:
[----:B------:R-:W-:Y:S01]  /*1b50*/  SHF.R.U32.HI R28, RZ, 0x5, R119 ;  /* 0x00000005ff1c7819 */ /* 0x000fe20000011677 */
[----:B------:R-:W-:Y:S01]  /*1b60*/  IMAD.WIDE R20, R95, 0x2, R18 ;  /* 0x000000025f147825 */ /* 0x000fe200078e0212 */
[----:B------:R-:W-:Y:S02]  /*1b70*/  PRMT R93, RZ, 0x7610, R93 ;  /* 0x00007610ff5d7816 */ /* 0x000fe4000000005d */
[----:B------:R-:W-:-:S04]  /*1b80*/  SGXT.U32 R28, R28, 0x1 ;  /* 0x000000011c1c781a */ /* 0x000fc80000000000 */
[C---:B------:R-:W-:Y:S02]  /*1b90*/  ISETP.GE.AND P0, PT, R28.reuse, UR8, PT ;  /* 0x000000081c007c0c */ /* 0x040fe4000bf06270 */
[----:B------:R-:W-:-:S04]  /*1ba0*/  LOP3.LUT R22, R28, 0x8, RZ, 0xfc, !PT ;  /* 0x000000081c167812 */ /* 0x000fc800078efcff */
[----:B------:R-:W-:Y:S02]  /*1bb0*/  ISETP.GE.AND P1, PT, R22, UR8, PT ;  /* 0x0000000816007c0c */ /* 0x000fe4000bf26270 */
[----:B------:R-:W-:Y:S02]  /*1bc0*/  LOP3.LUT R22, R28, 0x10, RZ, 0xfc, !PT ;  /* 0x000000101c167812 */ /* 0x000fe400078efcff */
[----:B------:R-:W-:-:S03]  /*1bd0*/  PRMT R92, RZ, 0x7610, R92 ;  /* 0x00007610ff5c7816 */ /* 0x000fc6000000005c */
[----:B------:R0:W2:Y:S01]  /*1be0*/  @!P0 LDG.E.U16 R93, desc[UR10][R20.64] ;  /* 0x0000000a145d8981 */ /* 0x0000a2000c1e1500 */
[----:B------:R-:W-:Y:S02]  /*1bf0*/  ISETP.GE.AND P0, PT, R22, UR8, PT ;  /* 0x0000000816007c0c */ /* 0x000fe4000bf06270 */
[----:B------:R-:W-:Y:S01]  /*1c00*/  LOP3.LUT R22, R28, 0x18, RZ, 0xfc, !PT ;  /* 0x000000181c167812 */ /* 0x000fe200078efcff */
[----:B0-----:R-:W-:Y:S01]  /*1c10*/  IMAD.WIDE R20, R88, 0x2, R18 ;  /* 0x0000000258147825 */ /* 0x001fe200078e0212 */
[----:B------:R-:W-:-:S04]  /*1c20*/  PRMT R91, RZ, 0x7610, R91 ;  /* 0x00007610ff5b7816 */ /* 0x000fc8000000005b */
[----:B------:R0:W3:Y:S01]  /*1c30*/  @!P1 LDG.E.U16 R92, desc[UR10][R20.64] ;  /* 0x0000000a145c9981 */ /* 0x0000e2000c1e1500 */
[----:B------:R-:W-:Y:S02]  /*1c40*/  ISETP.GE.AND P1, PT, R22, UR8, PT ;  /* 0x0000000816007c0c */ /* 0x000fe4000bf26270 */
[----:B------:R-:W-:Y:S02]  /*1c50*/  LOP3.LUT R22, R28, 0x2, RZ, 0xfc, !PT ;  /* 0x000000021c167812 */ /* 0x000fe400078efcff */
[----:B------:R-:W-:Y:S01]  /*1c60*/  PRMT R90, RZ, 0x7610, R90 ;  /* 0x00007610ff5a7816 */ /* 0x000fe2000000005a */
[----:B0-----:R-:W-:-:S05]  /*1c70*/  IMAD.WIDE R20, R5, 0x2, R18 ;  /* 0x0000000205147825 */ /* 0x001fca00078e0212 */
[----:B------:R0:W4:Y:S01]  /*1c80*/  @!P0 LDG.E.U16 R91, desc[UR10][R20.64] ;  /* 0x0000000a145b8981 */ /* 0x000122000c1e1500 */
[----:B------:R-:W-:Y:S02]  /*1c90*/  ISETP.GE.AND P0, PT, R22, UR8, PT ;  /* 0x0000000816007c0c */ /* 0x000fe4000bf06270 */
[----:B------:R-:W-:Y:S01]  /*1ca0*/  LOP3.LUT R22, R28, 0xa, RZ, 0xfc, !PT ;  /* 0x0000000a1c167812 */ /* 0x000fe200078efcff */
[----:B0-----:R-:W-:Y:S01]  /*1cb0*/  IMAD.WIDE R20, R12, 0x2, R18 ;  /* 0x000000020c147825 */ /* 0x001fe200078e0212 */
[----:B------:R-:W-:-:S04]  /*1cc0*/  PRMT R59, RZ, 0x7610, R59 ;  /* 0x00007610ff3b7816 */ /* 0x000fc8000000003b */
[----:B------:R0:W5:Y:S01]  /*1cd0*/  @!P1 LDG.E.U16 R90, desc[UR10][R20.64] ;  /* 0x0000000a145a9981 */ /* 0x000162000c1e1500 */
[----:B------:R-:W-:Y:S02]  /*1ce0*/  ISETP.GE.AND P1, PT, R22, UR8, PT ;  /* 0x0000000816007c0c */ /* 0x000fe4000bf26270 */
[----:B------:R-:W-:Y:S02]  /*1cf0*/  LOP3.LUT R22, R28, 0x12, RZ, 0xfc, !PT ;  /* 0x000000121c167812 */ /* 0x000fe400078efcff */
[----:B------:R-:W-:Y:S01]  /*1d00*/  PRMT R58, RZ, 0x7610, R58 ;  /* 0x00007610ff3a7816 */ /* 0x000fe2000000003a */
[----:B0-----:R-:W-:-:S05]  /*1d10*/  IMAD.WIDE R20, R6, 0x2, R18 ;  /* 0x0000000206147825 */ /* 0x001fca00078e0212 */
[----:B------:R0:W5:Y:S01]  /*1d20*/  @!P0 LDG.E.U16 R59, desc[UR10][R20.64] ;  /* 0x0000000a143b8981 */ /* 0x000162000c1e1500 */
[----:B------:R-:W-:Y:S02]  /*1d30*/  ISETP.GE.AND P0, PT, R22, UR8, PT ;  /* 0x0000000816007c0c */ /* 0x000fe4000bf06270 */
[----:B------:R-:W-:Y:S01]  /*1d40*/  LOP3.LUT R22, R28, 0x1a, RZ, 0xfc, !PT ;  /* 0x0000001a1c167812 */ /* 0x000fe200078efcff */
[----:B0-----:R-:W-:Y:S01]  /*1d50*/  IMAD.WIDE R20, R15, 0x2, R18 ;  /* 0x000000020f147825 */ /* 0x001fe200078e0212 */
[----:B------:R-:W-:-:S04]  /*1d60*/  PRMT R57, RZ, 0x7610, R57 ;  /* 0x00007610ff397816 */ /* 0x000fc80000000039 */
[----:B------:R0:W5:Y:S01]  /*1d70*/  @!P1 LDG.E.U16 R58, desc[UR10][R20.64] ;  /* 0x0000000a143a9981 */ /* 0x000162000c1e1500 */
[----:B------:R-:W-:Y:S02]  /*1d80*/  ISETP.GE.AND P1, PT, R22, UR8, PT ;  /* 0x0000000816007c0c */ /* 0x000fe4000bf26270 */
[----:B------:R-:W-:Y:S01]  /*1d90*/  PRMT R56, RZ, 0x7610, R56 ;  /* 0x00007610ff387816 */ /* 0x000fe20000000038 */
[----:B0-----:R-:W-:-:S05]  /*1da0*/  IMAD.WIDE R20, R8, 0x2, R18 ;  /* 0x0000000208147825 */ /* 0x001fca00078e0212 */
[----:B------:R0:W5:Y:S01]  /*1db0*/  @!P0 LDG.E.U16 R57, desc[UR10][R20.64] ;  /* 0x0000000a14398981 */ /* 0x000162000c1e1500 */
[----:B------:R-:W-:-:S04]  /*1dc0*/  LOP3.LUT R22, R28, 0x4, RZ, 0xfc, !PT ;  /* 0x000000041c167812 */ /* 0x000fc800078efcff */
[----:B------:R-:W-:Y:S01]  /*1dd0*/  ISETP.GE.AND P0, PT, R22, UR8, PT ;  /* 0x0000000816007c0c */ /* 0x000fe2000bf06270 */
[----:B0-----:R-:W-:-:S05]  /*1de0*/  IMAD.WIDE R20, R11, 0x2, R18 ;  /* 0x000000020b147825 */ /* 0x001fca00078e0212 */
[----:B------:R0:W5:Y:S01]  /*1df0*/  @!P1 LDG.E.U16 R56, desc[UR10][R20.64] ;  /* 0x0000000a14389981 */ /* 0x000162000c1e1500 */
[----:B------:R-:W-:Y:S02]  /*1e00*/  LOP3.LUT R22, R28, 0xc, RZ, 0xfc, !PT ;  /* 0x0000000c1c167812 */ /* 0x000fe400078efcff */
[----:B------:R-:W-:Y:S02]  /*1e10*/  PRMT R55, RZ, 0x7610, R55 ;  /* 0x00007610ff377816 */ /* 0x000fe40000000037 */
[----:B------:R-:W-:Y:S02]  /*1e20*/  ISETP.GE.AND P1, PT, R22, UR8, PT ;  /* 0x0000000816007c0c */ /* 0x000fe4000bf26270 */
[----:B------:R-:W-:Y:S01]  /*1e30*/  LOP3.LUT R22, R28, 0x6, RZ, 0xfc, !PT ;  /* 0x000000061c167812 */ /* 0x000fe200078efcff */
[----:B0-----:R-:W-:Y:S01]  /*1e40*/  IMAD.WIDE R20, R16, 0x2, R18 ;  /* 0x0000000210147825 */ /* 0x001fe200078e0212 */
[----:B------:R-:W-:-:S04]  /*1e50*/  PRMT R54, RZ, 0x7610, R54 ;  /* 0x00007610ff367816 */ /* 0x000fc80000000036 */
[----:B------:R0:W5:Y:S01]  /*1e60*/  @!P0 LDG.E.U16 R55, desc[UR10][R20.64] ;  /* 0x0000000a14378981 */ /* 0x000162000c1e1500 */
[----:B------:R-:W-:Y:S02]  /*1e70*/  ISETP.GE.AND P0, PT, R22, UR8, PT ;  /* 0x0000000816007c0c */ /* 0x000fe4000bf06270 */
[C---:B------:R-:W-:Y:S02]  /*1e80*/  LOP3.LUT R23, R28.reuse, 0xe, RZ, 0xfc, !PT ;  /* 0x0000000e1c177812 */ /* 0x040fe400078efcff */
[----:B------:R-:W-:Y:S01]  /*1e90*/  LOP3.LUT R22, R28, 0x14, RZ, 0xfc, !PT ;  /* 0x000000141c167812 */ /* 0x000fe200078efcff */
[----:B0-----:R-:W-:Y:S01]  /*1ea0*/  IMAD.WIDE R20, R4, 0x2, R18 ;  /* 0x0000000204147825 */ /* 0x001fe200078e0212 */
[----:B------:R-:W-:-:S04]  /*1eb0*/  PRMT R24, RZ, 0x7610, R24 ;  /* 0x00007610ff187816 */ /* 0x000fc80000000018 */
[----:B------:R0:W5:Y:S01]  /*1ec0*/  @!P1 LDG.E.U16 R54, desc[UR10][R20.64] ;  /* 0x0000000a14369981 */ /* 0x000162000c1e1500 */
[----:B------:R-:W-:Y:S02]  /*1ed0*/  ISETP.GE.AND P1, PT, R23, UR8, PT ;  /* 0x0000000817007c0c */ /* 0x000fe4000bf26270 */
[----:B------:R-:W-:Y:S01]  /*1ee0*/  ISETP.GE.AND P2, PT, R22, UR8, PT ;  /* 0x0000000816007c0c */ /* 0x000fe2000bf46270 */
[----:B------:R-:W-:Y:S01]  /*1ef0*/  IMAD.WIDE R22, R7, 0x2, R18 ;  /* 0x0000000207167825 */ /* 0x000fe200078e0212 */
[C---:B------:R-:W-:Y:S02]  /*1f00*/  LOP3.LUT R26, R28.reuse, 0x16, RZ, 0xfc, !PT ;  /* 0x000000161c1a7812 */ /* 0x040fe400078efcff */
[----:B------:R-:W-:Y:S01]  /*1f10*/  PRMT R25, RZ, 0x7610, R25 ;  /* 0x00007610ff197816 */ /* 0x000fe20000000019 */
[----:B0-----:R-:W-:Y:S01]  /*1f20*/  IMAD.WIDE R20, R17, 0x2, R18 ;  /* 0x0000000211147825 */ /* 0x001fe200078e0212 */
[----:B------:R-:W-:-:S05]  /*1f30*/  LOP3.LUT R27, R28, 0x1c, RZ, 0xfc, !PT ;  /* 0x0000001c1c1b7812 */ /* 0x000fca00078efcff */
[----:B------:R-:W5:Y:S04]  /*1f40*/  @!P1 LDG.E.U16 R25, desc[UR10][R22.64] ;  /* 0x0000000a16199981 */ /* 0x000f68000c1e1500 */
[----:B------:R0:W5:Y:S01]  /*1f50*/  @!P0 LDG.E.U16 R24, desc[UR10][R20.64] ;  /* 0x0000000a14188981 */ /* 0x000162000c1e1500 */
[----:B------:R-:W-:Y:S02]  /*1f60*/  ISETP.GE.AND P0, PT, R26, UR8, PT ;  /* 0x000000081a007c0c */ /* 0x000fe4000bf06270 */
[----:B------:R-:W-:Y:S02]  /*1f70*/  PRMT R26, RZ, 0x7610, R26 ;  /* 0x00007610ff1a7816 */ /* 0x000fe4000000001a */
[----:B------:R-:W-:Y:S01]  /*1f80*/  ISETP.GE.AND P1, PT, R27, UR8, PT ;  /* 0x000000081b007c0c */ /* 0x000fe2000bf26270 */
[----:B0-----:R-:W-:Y:S01]  /*1f90*/  IMAD.WIDE R20, R14, 0x2, R18 ;  /* 0x000000020e147825 */ /* 0x001fe200078e0212 */
[----:B------:R-:W-:-:S02]  /*1fa0*/  PRMT R27, RZ, 0x7610, R27 ;  /* 0x00007610ff1b7816 */ /* 0x000fc4000000001b */
[----:B------:R-:W-:Y:S02]  /*1fb0*/  LOP3.LUT R28, R28, 0x1e, RZ, 0xfc, !PT ;  /* 0x0000001e1c1c7812 */ /* 0x000fe400078efcff */
[----:B------:R0:W5:Y:S02]  /*1fc0*/  @!P2 LDG.E.U16 R26, desc[UR10][R20.64] ;  /* 0x0000000a141aa981 */ /* 0x000164000c1e1500 */
[----:B------:R-:W-:Y:S02]  /*1fd0*/  ISETP.GE.AND P2, PT, R28, UR8, PT ;  /* 0x000000081c007c0c */ /* 0x000fe4000bf46270 */
[----:B------:R-:W-:Y:S01]  /*1fe0*/  PRMT R28, RZ, 0x7610, R28 ;  /* 0x00007610ff1c7816 */ /* 0x000fe2000000001c */
[----:B0-----:R-:W-:-:S05]  /*1ff0*/  IMAD.WIDE R20, R13, 0x2, R18 ;  /* 0x000000020d147825 */ /* 0x001fca00078e0212 */
[----:B------:R0:W5:Y:S01]  /*2000*/  @!P0 LDG.E.U16 R27, desc[UR10][R20.64] ;  /* 0x0000000a141b8981 */ /* 0x000162000c1e1500 */
[----:B------:R-:W-:Y:S01]  /*2010*/  PRMT R29, RZ, 0x7610, R29 ;  /* 0x00007610ff1d7816 */ /* 0x000fe2000000001d */
[----:B0-----:R-:W-:-:S05]  /*2020*/  IMAD.WIDE R20, R89, 0x2, R18 ;  /* 0x0000000259147825 */ /* 0x001fca00078e0212 */
[----:B------:R0:W5:Y:S02]  /*2030*/  @!P1 LDG.E.U16 R28, desc[UR10][R20.64] ;  /* 0x0000000a141c9981 */ /* 0x000164000c1e1500 */
[----:B0-----:R-:W-:-:S05]  /*2040*/  IMAD.WIDE R20, R94, 0x2, R18 ;  /* 0x000000025e147825 */ /* 0x001fca00078e0212 */
[----:B------:R0:W5:Y:S01]  /*2050*/  @!P2 LDG.E.U16 R29, desc[UR10][R20.64] ;  /* 0x0000000a141da981 */ /* 0x000162000c1e1500 */
[----:B------:R-:W-:Y:S01]  /*2060*/  BAR.SYNC.DEFER_BLOCKING 0x0 ;  /* 0x0000000000007b1d */ /* 0x000fe20000010000 */
[----:B------:R-:W-:-:S04]  /*2070*/  LOP3.LUT R22, R119, 0x1f, RZ, 0xc0, !PT ;  /* 0x0000001f77167812 */ /* 0x000fc800078ec0ff */
[----:B------:R-:W-:Y:S01]  /*2080*/  ISETP.GE.AND P0, PT, R22, UR8, PT ;  /* 0x0000000816007c0c */ /* 0x000fe2000bf06270 */
[--C-:B0-----:R-:W-:Y:S02]  /*2090*/  IMAD.MOV.U32 R20, RZ, RZ, R30.reuse ;  /* 0x000000ffff147224 */ /* 0x101fe400078e001e */
[----:B------:R-:W-:Y:S01]  /*20a0*/  IMAD.MOV.U32 R21, RZ, RZ, R33 ;  /* 0x000000ffff157224 */ /* 0x000fe200078e0021 */
[----:B------:R-:W-:Y:S01]  /*20b0*/  PRMT R30, RZ, 0x7610, R30 ;  /* 0x00007610ff1e7816 */ /* 0x000fe2000000001e */
[----:B------:R-:W-:-:S08]  /*20c0*/  IMAD.WIDE R22, R9, 0x2, R20 ;  /* 0x0000000209167825 */ /* 0x000fd000078e0214 */
[----:B------:R0:W5:Y:S02]  /*20d0*/  @!P0 LDG.E.U16 R30, desc[UR10][R22.64] ;  /* 0x0000000a161e8981 */ /* 0x000164000c1e1500 */
[--C-:B0-----:R-:W-:Y:S02]  /*20e0*/  IMAD.MOV.U32 R22, RZ, RZ, R31.reuse ;  /* 0x000000ffff167224 */ /* 0x101fe400078e001f */
[----:B------:R-:W-:Y:S01]  /*20f0*/  IMAD.MOV.U32 R23, RZ, RZ, R32 ;  /* 0x000000ffff177224 */ /* 0x000fe200078e0020 */
[----:B------:R-:W-:Y:S01]  /*2100*/  PRMT R31, RZ, 0x7610, R31 ;  /* 0x00007610ff1f7816 */ /* 0x000fe2000000001f */
[----:B------:R-:W-:-:S05]  /*2110*/  IMAD.WIDE R32, R9, 0x2, R22 ;  /* 0x0000000209207825 */ /* 0x000fca00078e0216 */
[----:B------:R0:W5:Y:S01]  /*2120*/  @!P0 LDG.E.U16 R31, desc[UR10][R32.64] ;  /* 0x0000000a201f8981 */ /* 0x000162000c1e1500 */
[----:B------:R-:W-:Y:S01]  /*2130*/  IMAD.WIDE R34, R9, 0x2, R60 ;  /* 0x0000000209227825 */ /* 0x000fe200078e023c */
[----:B0-----:R-:W-:Y:S02]  /*2140*/  PRMT R32, RZ, 0x7610, R32 ;  /* 0x00007610ff207816 */ /* 0x001fe40000000020 */
[----:B------:R-:W-:-:S04]  /*2150*/  PRMT R33, RZ, 0x7610, R33 ;  /* 0x00007610ff217816 */ /* 0x000fc80000000021 */
[----:B------:R0:W5:Y:S01]  /*2160*/  @!P0 LDG.E.U16 R32, desc[UR10][R34.64] ;  /* 0x0000000a22208981 */ /* 0x000162000c1e1500 */
[----:B------:R-:W-:Y:S02]  /*2170*/  PRMT R52, RZ, 0x7610, R52 ;  /* 0x00007610ff347816 */ /* 0x000fe40000000034 */
[----:B------:R-:W-:Y:S01]  /*2180*/  LOP3.LUT R69, R69, R68, RZ, 0x3c, !PT ;  /* 0x0000004445457212 */ /* 0x000fe200078e3cff */
[----:B0-----:R-:W-:-:S03]  /*2190*/  IMAD.WIDE R34, R9, 0x2, R62 ;  /* 0x0000000209227825 */ /* 0x001fc600078e023e */
[C---:B------:R-:W-:Y:S02]  /*21a0*/  LOP3.LUT R68, R69.reuse, R68, RZ, 0x3c, !PT ;  /* 0x0000004445447212 */ /* 0x040fe400078e3cff */
[----:B------:R0:W5:Y:S01]  /*21b0*/  @!P0 LDG.E.U16 R33, desc[UR10][R34.64] ;  /* 0x0000000a22218981 */ /* 0x000162000c1e1500 */
[----:B------:R-:W-:Y:S02]  /*21c0*/  PRMT R53, RZ, 0x7610, R53 ;  /* 0x00007610ff357816 */ /* 0x000fe40000000035 */
[----:B------:R-:W-:Y:S01]  /*21d0*/  LOP3.LUT R69, R69, R68, RZ, 0x3c, !PT ;  /* 0x0000004445457212 */ /* 0x000fe200078e3cff */
[----:B0-----:R-:W-:-:S05]  /*21e0*/  IMAD.WIDE R34, R9, 0x2, R64 ;  /* 0x0000000209227825 */ /* 0x001fca00078e0240 */
[----:B------:R0:W5:Y:S01]  /*21f0*/  @!P0 LDG.E.U16 R52, desc[UR10][R34.64] ;  /* 0x0000000a22348981 */ /* 0x000162000c1e1500 */
[----:B------:R-:W-:-:S03]  /*2200*/  LOP3.LUT R73, R73, R72, RZ, 0x3c, !PT ;  /* 0x0000004849497212 */ /* 0x000fc600078e3cff */
[----:B--2---:R1:W-:Y:S01]  /*2210*/  STS.U16 [R10+UR6], R93 ;  /* 0x0000005d0a007988 */ /* 0x0043e20008000406 */
[----:B0-----:R-:W-:Y:S01]  /*2220*/  IMAD.WIDE R34, R9, 0x2, R66 ;  /* 0x0000000209227825 */ /* 0x001fe200078e0242 */
[----:B-1----:R-:W-:-:S04]  /*2230*/  PRMT R93, RZ, 0x7610, R93 ;  /* 0x00007610ff5d7816 */ /* 0x002fc8000000005d */
[----:B------:R0:W2:Y:S01]  /*2240*/  @!P0 LDG.E.U16 R53, desc[UR10][R34.64] ;  /* 0x0000000a22358981 */ /* 0x0000a2000c1e1500 */
[----:B------:R-:W-:Y:S02]  /*2250*/  LOP3.LUT R72, R73, R72, RZ, 0x3c, !PT ;  /* 0x0000004849487212 */ /* 0x000fe400078e3cff */
[----:B------:R-:W-:Y:S01]  /*2260*/  LOP3.LUT R75, R75, R74, RZ, 0x3c, !PT ;  /* 0x0000004a4b4b7212 */ /* 0x000fe200078e3cff */
[----:B---3--:R1:W-:Y:S01]  /*2270*/  STS.U16 [R10+UR6+0x200], R92 ;  /* 0x0002005c0a007988 */ /* 0x0083e20008000406 */
[----:B0-----:R-:W-:Y:S01]  /*2280*/  IMAD.WIDE R34, R9, 0x2, R68 ;  /* 0x0000000209227825 */ /* 0x001fe200078e0244 */
[----:B------:R-:W-:Y:S02]  /*2290*/  LOP3.LUT R73, R73, R72, RZ, 0x3c, !PT ;  /* 0x0000004849497212 */ /* 0x000fe400078e3cff */
[----:B-1----:R-:W-:Y:S02]  /*22a0*/  PRMT R92, RZ, 0x7610, R92 ;  /* 0x00007610ff5c7816 */ /* 0x002fe4000000005c */
[----:B------:R0:W3:Y:S01]  /*22b0*/  @!P0 LDG.E.U16 R93, desc[UR10][R34.64] ;  /* 0x0000000a225d8981 */ /* 0x0000e2000c1e1500 */
[----:B------:R-:W-:-:S02]  /*22c0*/  LOP3.LUT R74, R75, R74, RZ, 0x3c, !PT ;  /* 0x0000004a4b4a7212 */ /* 0x000fc400078e3cff */
[----:B------:R-:W-:Y:S01]  /*22d0*/  LOP3.LUT R77, R77, R76, RZ, 0x3c, !PT ;  /* 0x0000004c4d4d7212 */ /* 0x000fe200078e3cff */
[----:B----4-:R1:W-:Y:S01]  /*22e0*/  STS.U16 [R10+UR6+0x400], R91 ;  /* 0x0004005b0a007988 */ /* 0x0103e20008000406 */
[----:B0-----:R-:W-:Y:S01]  /*22f0*/  IMAD.WIDE R34, R9, 0x2, R70 ;  /* 0x0000000209227825 */ /* 0x001fe200078e0246 */
[----:B------:R-:W-:Y:S02]  /*2300*/  LOP3.LUT R75, R75, R74, RZ, 0x3c, !PT ;  /* 0x0000004a4b4b7212 */ /* 0x000fe400078e3cff */
[----:B-1----:R-:W-:Y:S02]  /*2310*/  PRMT R91, RZ, 0x7610, R91 ;  /* 0x00007610ff5b7816 */ /* 0x002fe4000000005b */
[----:B------:R0:W4:Y:S01]  /*2320*/  @!P0 LDG.E.U16 R92, desc[UR10][R34.64] ;  /* 0x0000000a225c8981 */ /* 0x000122000c1e1500 */
[----:B------:R-:W-:-:S03]  /*2330*/  LOP3.LUT R76, R77, R76, RZ, 0x3c, !PT ;  /* 0x0000004c4d4c7212 */ /* 0x000fc600078e3cff */
[----:B-----5:R1:W-:Y:S01]  /*2340*/  STS.U16 [R10+UR6+0x600], R90 ;  /* 0x0006005a0a007988 */ /* 0x0203e20008000406 */
[----:B0-----:R-:W-:Y:S01]  /*2350*/  IMAD.WIDE R34, R9, 0x2, R72 ;  /* 0x0000000209227825 */ /* 0x001fe200078e0248 */
[----:B------:R-:W-:Y:S02]  /*2360*/  LOP3.LUT R77, R77, R76, RZ, 0x3c, !PT ;  /* 0x0000004c4d4d7212 */ /* 0x000fe400078e3cff */
[----:B-1----:R-:W-:Y:S02]  /*2370*/  PRMT R90, RZ, 0x7610, R90 ;  /* 0x00007610ff5a7816 */ /* 0x002fe4000000005a */
[----:B------:R0:W5:Y:S01]  /*2380*/  @!P0 LDG.E.U16 R91, desc[UR10][R34.64] ;  /* 0x0000000a225b8981 */ /* 0x000162000c1e1500 */
[----:B------:R-:W-:-:S03]  /*2390*/  LOP3.LUT R81, R81, R80, RZ, 0x3c, !PT ;  /* 0x0000005051517212 */ /* 0x000fc600078e3cff */
[----:B------:R1:W-:Y:S01]  /*23a0*/  STS.U16 [R118+UR6+0x80], R59 ;  /* 0x0000803b76007988 */ /* 0x0003e20008000406 */
[----:B0-----:R-:W-:Y:S01]  /*23b0*/  IMAD.WIDE R34, R9, 0x2, R74 ;  /* 0x0000000209227825 */ /* 0x001fe200078e024a */
[----:B-1----:R-:W-:-:S04]  /*23c0*/  PRMT R59, RZ, 0x7610, R59 ;  /* 0x00007610ff3b7816 */ /* 0x002fc8000000003b */
[----:B------:R0:W2:Y:S01]  /*23d0*/  @!P0 LDG.E.U16 R90, desc[UR10][R34.64] ;  /* 0x0000000a225a8981 */ /* 0x0000a2000c1e1500 */
[----:B------:R-:W-:Y:S02]  /*23e0*/  LOP3.LUT R80, R81, R80, RZ, 0x3c, !PT ;  /* 0x0000005051507212 */ /* 0x000fe400078e3cff */
[----:B------:R-:W-:Y:S01]  /*23f0*/  LOP3.LUT R83, R83, R82, RZ, 0x3c, !PT ;  /* 0x0000005253537212 */ /* 0x000fe200078e3cff */
[----:B------:R1:W-:Y:S01]  /*2400*/  STS.U16 [R118+UR6+0x280], R58 ;  /* 0x0002803a76007988 */ /* 0x0003e20008000406 */
[----:B0-----:R-:W-:Y:S01]  /*2410*/  IMAD.WIDE R34, R9, 0x2, R76 ;  /* 0x0000000209227825 */ /* 0x001fe200078e024c */
[----:B------:R-:W-:Y:S02]  /*2420*/  LOP3.LUT R81, R81, R80, RZ, 0x3c, !PT ;  /* 0x0000005051517212 */ /* 0x000fe400078e3cff */
[----:B-1----:R-:W-:Y:S02]  /*2430*/  PRMT R58, RZ, 0x7610, R58 ;  /* 0x00007610ff3a7816 */ /* 0x002fe4000000003a */
[----:B------:R0:W2:Y:S01]  /*2440*/  @!P0 LDG.E.U16 R59, desc[UR10][R34.64] ;  /* 0x0000000a223b8981 */ /* 0x0000a2000c1e1500 */
[----:B------:R-:W-:-:S02]  /*2450*/  LOP3.LUT R82, R83, R82, RZ, 0x3c, !PT ;  /* 0x0000005253527212 */ /* 0x000fc400078e3cff */
[----:B------:R-:W-:Y:S01]  /*2460*/  LOP3.LUT R85, R85, R84, RZ, 0x3c, !PT ;  /* 0x0000005455557212 */ /* 0x000fe200078e3cff */
[----:B------:R1:W-:Y:S01]  /*2470*/  STS.U16 [R118+UR6+0x480], R57 ;  /* 0x0004803976007988 */ /* 0x0003e20008000406 */
[----:B0-----:R-:W-:Y:S01]  /*2480*/  IMAD.WIDE R34, R9, 0x2, R78 ;  /* 0x0000000209227825 */ /* 0x001fe200078e024e */
[----:B------:R-:W-:Y:S02]  /*2490*/  LOP3.LUT R83, R83, R82, RZ, 0x3c, !PT ;  /* 0x0000005253537212 */ /* 0x000fe400078e3cff */
[----:B-1----:R-:W-:Y:S02]  /*24a0*/  PRMT R57, RZ, 0x7610, R57 ;  /* 0x00007610ff397816 */ /* 0x002fe40000000039 */
[----:B------:R0:W2:Y:S01]  /*24b0*/  @!P0 LDG.E.U16 R58, desc[UR10][R34.64] ;  /* 0x0000000a223a8981 */ /* 0x0000a2000c1e1500 */
[----:B------:R-:W-:Y:S02]  /*24c0*/  LOP3.LUT R84, R85, R84, RZ, 0x3c, !PT ;  /* 0x0000005455547212 */ /* 0x000fe400078e3cff */
[----:B------:R-:W-:Y:S01]  /*24d0*/  LOP3.LUT R87, R87, R86, RZ, 0x3c, !PT ;  /* 0x0000005657577212 */ /* 0x000fe200078e3cff */
[----:B------:R1:W-:Y:S01]  /*24e0*/  STS.U16 [R118+UR6+0x680], R56 ;  /* 0x0006803876007988 */ /* 0x0003e20008000406 */
[----:B0-----:R-:W-:Y:S01]  /*24f0*/  IMAD.WIDE R34, R9, 0x2, R80 ;  /* 0x0000000209227825 */ /* 0x001fe200078e0250 */
[----:B------:R-:W-:-:S02]  /*2500*/  LOP3.LUT R85, R85, R84, RZ, 0x3c, !PT ;  /* 0x0000005455557212 */ /* 0x000fc400078e3cff */
[----:B-1----:R-:W-:Y:S02]  /*2510*/  PRMT R56, RZ, 0x7610, R56 ;  /* 0x00007610ff387816 */ /* 0x002fe40000000038 */
[----:B------:R0:W2:Y:S01]  /*2520*/  @!P0 LDG.E.U16 R57, desc[UR10][R34.64] ;  /* 0x0000000a22398981 */ /* 0x0000a2000c1e1500 */
[----:B------:R-:W-:Y:S02]  /*2530*/  LOP3.LUT R86, R87, R86, RZ, 0x3c, !PT ;  /* 0x0000005657567212 */ /* 0x000fe400078e3cff */
[----:B------:R-:W-:Y:S01]  /*2540*/  PRMT R122, RZ, 0x7610, R122 ;  /* 0x00007610ff7a7816 */ /* 0x000fe2000000007a */
[----:B0-----:R-:W-:Y:S01]  /*2550*/  IMAD.WIDE R34, R9, 0x2, R82 ;  /* 0x0000000209227825 */ /* 0x001fe200078e0252 */
[----:B------:R-:W-:-:S04]  /*2560*/  LOP3.LUT R87, R87, R86, RZ, 0x3c, !PT ;  /* 0x0000005657577212 */ /* 0x000fc800078e3cff */
[----:B------:R0:W3:Y:S01]  /*2570*/  @!P0 LDG.E.U16 R56, desc[UR10][R34.64] ;  /* 0x0000000a22388981 */ /* 0x0000e2000c1e1500 */
[----:B------:R-:W-:Y:S01]  /*2580*/  PRMT R123, RZ, 0x7610, R123 ;  /* 0x00007610ff7b7816 */ /* 0x000fe2000000007b */
[----:B0-----:R-:W-:-:S05]  /*2590*/  IMAD.WIDE R34, R9, 0x2, R84 ;  /* 0x0000000209227825 */ /* 0x001fca00078e0254 */
[----:B------:R0:W4:Y:S02]  /*25a0*/  @!P0 LDG.E.U16 R122, desc[UR10][R34.64] ;  /* 0x0000000a227a8981 */ /* 0x000124000c1e1500 */
[----:B0-----:R-:W-:-:S05]  /*25b0*/  IMAD.WIDE R34, R9, 0x2, R86 ;  /* 0x0000000209227825 */ /* 0x001fca00078e0256 */
[----:B------:R-:W4:Y:S04]  /*25c0*/  @!P0 LDG.E.U16 R123, desc[UR10][R34.64] ;  /* 0x0000000a227b8981 */ /* 0x000f28000c1e1500 */
[----:B------:R-:W-:Y:S04]  /*25d0*/  STS.U16 [R117+UR6+0x100], R55 ;  /* 0x0001003775007988 */ /* 0x000fe80008000406 */
        /* <DEDUP_REMOVED lines=9> */
[----:B-----5:R-:W-:Y:S04]  /*2670*/  STS.U16 [R10+UR6+0xc00], R91 ;  /* 0x000c005b0a007988 */ /* 0x020fe80008000406 */
[----:B--2---:R-:W-:Y:S04]  /*2680*/  STS.U16 [R10+UR6+0xe00], R57 ;  /* 0x000e00390a007988 */ /* 0x004fe80008000406 */
[----:B------:R-:W-:Y:S04]  /*2690*/  STS.U16 [R118+UR6+0x880], R31 ;  /* 0x0008801f76007988 */ /* 0x000fe80008000406 */
[----:B------:R-:W-:Y:S04]  /*26a0*/  STS.U16 [R118+UR6+0xa80], R53 ;  /* 0x000a803576007988 */ /* 0x000fe80008000406 */
[----:B------:R-:W-:Y:S04]  /*26b0*/  STS.U16 [R118+UR6+0xc80], R90 ;  /* 0x000c805a76007988 */ /* 0x000fe80008000406 */
[----:B---3--:R-:W-:Y:S04]  /*26c0*/  STS.U16 [R118+UR6+0xe80], R56 ;  /* 0x000e803876007988 */ /* 0x008fe80008000406 */
[----:B------:R-:W-:Y:S04]  /*26d0*/  STS.U16 [R117+UR6+0x900], R32 ;  /* 0x0009002075007988 */ /* 0x000fe80008000406 */
[----:B------:R-:W-:Y:S04]  /*26e0*/  STS.U16 [R117+UR6+0xb00], R93 ;  /* 0x000b005d75007988 */ /* 0x000fe80008000406 */
[----:B------:R-:W-:Y:S04]  /*26f0*/  STS.U16 [R117+UR6+0xd00], R59 ;  /* 0x000d003b75007988 */ /* 0x000fe80008000406 */
[----:B----4-:R-:W-:Y:S04]  /*2700*/  STS.U16 [R117+UR6+0xf00], R122 ;  /* 0x000f007a75007988 */ /* 0x010fe80008000406 */
[----:B------:R-:W-:Y:S04]  /*2710*/  STS.U16 [R116+UR6+0x980], R33 ;  /* 0x0009802174007988 */ /* 0x000fe80008000406 */
[----:B------:R-:W-:Y:S04]  /*2720*/  STS.U16 [R116+UR6+0xb80], R92 ;  /* 0x000b805c74007988 */ /* 0x000fe80008000406 */
[----:B------:R-:W-:Y:S04]  /*2730*/  STS.U16 [R116+UR6+0xd80], R58 ;  /* 0x000d803a74007988 */ /* 0x000fe80008000406 */
[----:B------:R-:W-:Y:S01]  /*2740*/  STS.U16 [R116+UR6+0xf80], R123 ;  /* 0x000f807b74007988 */ /* 0x000fe20008000406 */
[----:B------:R-:W-:Y:S06]  /*2750*/  BAR.SYNC.DEFER_BLOCKING 0x0 ;  /* 0x0000000000007b1d */ /* 0x000fec0000010000 */
[----:B------:R-:W-:Y:S04]  /*2760*/  LDSM.16.M88.4 R24, [R0+UR4+0x800] ;  /* 0x000800040018783b */ /* 0x000fe80008000200 */
[----:B------:R-:W-:Y:S04]  /*2770*/  LDSM.16.M88.4 R28, [R0+UR4+0xc00] ;  /* 0x000c0004001c783b */ /* 0x000fe80008000200 */
[----:B------:R-:W0:Y:S04]  /*2780*/  LDSM.16.MT88.4 R52, [R3+UR6] ;  /* 0x000000060334783b */ /* 0x000e280008004200 */
[----:B------:R-:W1:Y:S04]  /*2790*/  LDSM.16.MT88.4 R56, [R2+UR6] ;  /* 0x000000060238783b */ /* 0x000e680008004200 */
[----:B------:R-:W-:Y:S01]  /*27a0*/  LDSM.16.MT88.4 R32, [R2+UR6+0x400] ;  /* 0x000400060220783b */ /* 0x000fe20008004200 */
[C---:B0-----:R-:W-:Y:S08]  /*27b0*/  HMMA.16816.F32 R36, R52.reuse, R24, R36 ;  /* 0x000000183424723c */ /* 0x041ff00000001824 */
[----:B------:R-:W-:Y:S01]  /*27c0*/  HMMA.16816.F32 R48, R52, R28, R48 ;  /* 0x0000001c3430723c */ /* 0x000fe20000001830 */
[----:B------:R-:W0:Y:S01]  /*27d0*/  LDSM.16.MT88.4 R52, [R3+UR6+0x400] ;  /* 0x000400060334783b */ /* 0x000e220008004200 */
[----:B------:R-:W-:-:S06]  /*27e0*/  UIADD3 UR7, UPT, UPT, UR7, -0x1, URZ ;  /* 0xffffffff07077890 */ /* 0x000fcc000fffe0ff */
[----:B-1----:R-:W-:Y:S01]  /*27f0*/  HMMA.16816.F32 R44, R56, R24, R44 ;  /* 0x00000018382c723c */ /* 0x002fe2000000182c */
[----:B------:R-:W-:-:S07]  /*2800*/  IMAD.WIDE R24, R96, 0x2, R86 ;  /* 0x0000000260187825 */ /* 0x000fce00078e0256 */
[----:B------:R-:W-:Y:S01]  /*2810*/  HMMA.16816.F32 R40, R56, R28, R40 ;  /* 0x0000001c3828723c */ /* 0x000fe20000001828 */
[----:B------:R-:W-:Y:S02]  /*2820*/  IMAD.MOV.U32 R87, RZ, RZ, R24 ;  /* 0x000000ffff577224 */ /* 0x000fe400078e0018 */
[----:B------:R-:W-:Y:S02]  /*2830*/  IMAD.MOV.U32 R86, RZ, RZ, R25 ;  /* 0x000000ffff567224 */ /* 0x000fe400078e0019 */
[----:B------:R-:W-:Y:S01]  /*2840*/  IMAD.WIDE R28, R96, 0x2, R82 ;  /* 0x00000002601c7825 */ /* 0x000fe200078e0252 */
[----:B------:R-:W-:-:S03]  /*2850*/  UISETP.NE.U32.AND UP0, UPT, UR7, URZ, UPT ;  /* 0x000000ff0700728c */ /* 0x000fc6000bf05070 */
[----:B------:R-:W-:-:S04]  /*2860*/  IMAD.WIDE R24, R96, 0x2, R80 ;  /* 0x0000000260187825 */ /* 0x000fc800078e0250 */
[----:B------:R-:W-:Y:S02]  /*2870*/  IMAD.MOV.U32 R83, RZ, RZ, R28 ;  /* 0x000000ffff537224 */ /* 0x000fe400078e001c */
[----:B------:R-:W-:Y:S02]  /*2880*/  IMAD.MOV.U32 R82, RZ, RZ, R29 ;  /* 0x000000ffff527224 */ /* 0x000fe400078e001d */
[----:B------:R-:W-:Y:S01]  /*2890*/  IMAD.MOV.U32 R81, RZ, RZ, R24 ;  /* 0x000000ffff517224 */ /* 0x000fe200078e0018 */
[----:B0-----:R-:W-:Y:S01]  /*28a0*/  HMMA.16816.F32 R36, R52, R26, R36 ;  /* 0x0000001a3424723c */ /* 0x001fe20000001824 */
[----:B------:R-:W-:Y:S02]  /*28b0*/  IMAD.MOV.U32 R80, RZ, RZ, R25 ;  /* 0x000000ffff507224 */ /* 0x000fe400078e0019 */
[----:B------:R-:W-:-:S04]  /*28c0*/  IMAD.WIDE R24, R96, 0x2, R76 ;  /* 0x0000000260187825 */ /* 0x000fc800078e024c */
[----:B------:R-:W-:-:S04]  /*28d0*/  IMAD.WIDE R28, R96, 0x2, R74 ;  /* 0x00000002601c7825 */ /* 0x000fc800078e024a */
[----:B------:R-:W-:Y:S02]  /*28e0*/  IMAD.MOV.U32 R77, RZ, RZ, R24 ;  /* 0x000000ffff4d7224 */ /* 0x000fe400078e0018 */
[----:B------:R-:W-:Y:S02]  /*28f0*/  IMAD.MOV.U32 R76, RZ, RZ, R25 ;  /* 0x000000ffff4c7224 */ /* 0x000fe400078e0019 */
[----:B------:R-:W-:Y:S02]  /*2900*/  IMAD.MOV.U32 R75, RZ, RZ, R28 ;  /* 0x000000ffff4b7224 */ /* 0x000fe400078e001c */
[----:B------:R-:W-:Y:S02]  /*2910*/  IMAD.MOV.U32 R74, RZ, RZ, R29 ;  /* 0x000000ffff4a7224 */ /* 0x000fe400078e001d */
[C---:B------:R-:W-:Y:S01]  /*2920*/  IMAD.WIDE R56, R96.reuse, 0x2, R84 ;  /* 0x0000000260387825 */ /* 0x040fe200078e0254 */
[----:B------:R-:W-:Y:S03]  /*2930*/  HMMA.16816.F32 R44, R32, R26, R44 ;  /* 0x0000001a202c723c */ /* 0x000fe6000000182c */
[----:B------:R-:W-:-:S04]  /*2940*/  IMAD.WIDE R24, R96, 0x2, R72 ;  /* 0x0000000260187825 */ /* 0x000fc800078e0248 */
[C---:B------:R-:W-:Y:S01]  /*2950*/  IMAD.WIDE R28, R96.reuse, 0x2, R68 ;  /* 0x00000002601c7825 */ /* 0x040fe200078e0244 */
[----:B------:R-:W-:Y:S03]  /*2960*/  HMMA.16816.F32 R40, R32, R30, R40 ;  /* 0x0000001e2028723c */ /* 0x000fe60000001828 */
[----:B------:R-:W-:-:S04]  /*2970*/  IMAD.WIDE R22, R96, 0x2, R22 ;  /* 0x0000000260167825 */ /* 0x000fc800078e0216 */
[C---:B------:R-:W-:Y:S01]  /*2980*/  IMAD.WIDE R20, R96.reuse, 0x2, R20 ;  /* 0x0000000260147825 */ /* 0x040fe200078e0214 */
[----:B------:R-:W-:Y:S03]  /*2990*/  HMMA.16816.F32 R48, R52, R30, R48 ;  /* 0x0000001e3430723c */ /* 0x000fe60000001830 */
[----:B------:R-:W-:Y:S02]  /*29a0*/  IMAD.MOV.U32 R85, RZ, RZ, R56 ;  /* 0x000000ffff557224 */ /* 0x000fe400078e0038 */
[----:B------:R-:W-:Y:S02]  /*29b0*/  IMAD.MOV.U32 R84, RZ, RZ, R57 ;  /* 0x000000ffff547224 */ /* 0x000fe400078e0039 */
[----:B------:R-:W-:Y:S01]  /*29c0*/  IMAD.WIDE R78, R96, 0x2, R78 ;  /* 0x00000002604e7825 */ /* 0x000fe200078e024e */
[----:B------:R-:W-:-:S03]  /*29d0*/  UIADD3 UR8, UPT, UPT, UR8, -0x20, URZ ;  /* 0xffffffe008087890 */ /* 0x000fc6000fffe0ff */
[----:B------:R-:W-:-:S04]  /*29e0*/  IMAD.WIDE R70, R96, 0x2, R70 ;  /* 0x0000000260467825 */ /* 0x000fc800078e0246 */
[----:B------:R-:W-:Y:S02]  /*29f0*/  IMAD.MOV.U32 R73, RZ, RZ, R24 ;  /* 0x000000ffff497224 */ /* 0x000fe400078e0018 */
[----:B------:R-:W-:Y:S02]  /*2a00*/  IMAD.MOV.U32 R72, RZ, RZ, R25 ;  /* 0x000000ffff487224 */ /* 0x000fe400078e0019 */
[----:B------:R-:W-:-:S04]  /*2a10*/  IMAD.WIDE R66, R96, 0x2, R66 ;  /* 0x0000000260427825 */ /* 0x000fc800078e0242 */
[----:B------:R-:W-:Y:S02]  /*2a20*/  IMAD.MOV.U32 R69, RZ, RZ, R28 ;  /* 0x000000ffff457224 */ /* 0x000fe400078e001c */
[----:B------:R-:W-:Y:S02]  /*2a30*/  IMAD.MOV.U32 R68, RZ, RZ, R29 ;  /* 0x000000ffff447224 */ /* 0x000fe400078e001d */
[----:B------:R-:W-:-:S04]  /*2a40*/  IMAD.WIDE R64, R96, 0x2, R64 ;  /* 0x0000000260407825 */ /* 0x000fc800078e0240 */
[----:B------:R-:W-:-:S04]  /*2a50*/  IMAD.WIDE R62, R96, 0x2, R62 ;  /* 0x00000002603e7825 */ /* 0x000fc800078e023e */
[----:B------:R-:W-:-:S04]  /*2a60*/  IMAD.WIDE R60, R96, 0x2, R60 ;  /* 0x00000002603c7825 */ /* 0x000fc800078e023c */
[----:B------:R-:W-:-:S04]  /*2a70*/  IMAD.WIDE R18, R120, 0x2, R18 ;  /* 0x0000000278127825 */ /* 0x000fc800078e0212 */
[----:B------:R-:W-:Y:S02]  /*2a80*/  IMAD.MOV.U32 R31, RZ, RZ, R22 ;  /* 0x000000ffff1f7224 */ /* 0x000fe400078e0016 */
[----:B------:R-:W-:Y:S02]  /*2a90*/  IMAD.MOV.U32 R32, RZ, RZ, R23 ;  /* 0x000000ffff207224 */ /* 0x000fe400078e0017 */
[----:B------:R-:W-:Y:S02]  /*2aa0*/  IMAD.MOV.U32 R30, RZ, RZ, R20 ;  /* 0x000000ffff1e7224 */ /* 0x000fe400078e0014 */
[----:B------:R-:W-:Y:S01]  /*2ab0*/  IMAD.MOV.U32 R33, RZ, RZ, R21 ;  /* 0x000000ffff217224 */ /* 0x000fe200078e0015 */
[----:B------:R-:W-:Y:S06]  /*2ac0*/  BRA.U UP0, `(.L_x_2) ;  /* 0xfffffff100207547 */ /* 0x000fec000b83ffff */
[----:B------:R-:W-:Y:S02]  /*2ad0*/  F2FP.F16.F32.PACK_AB R39, R51, R39 ;  /* 0x000000273327723e */ /* 0x000fe400000000ff */
[----:B------:R-:W-:Y:S02]  /*2ae0*/  F2FP.F16.F32.PACK_AB R38, R50, R38 ;  /* 0x000000263226723e */ /* 0x000fe400000000ff */
[----:B------:R-:W-:Y:S02]  /*2af0*/  F2FP.F16.F32.PACK_AB R37, R49, R37 ;  /* 0x000000253125723e */ /* 0x000fe400000000ff */
[----:B------:R-:W-:Y:S02]  /*2b00*/  F2FP.F16.F32.PACK_AB R36, R48, R36 ;  /* 0x000000243024723e */ /* 0x000fe400000000ff */
[----:B------:R-:W-:Y:S02]  /*2b10*/  F2FP.F16.F32.PACK_AB R43, R43, R47 ;  /* 0x0000002f2b2b723e */ /* 0x000fe400000000ff */
[----:B------:R-:W-:-:S02]  /*2b20*/  F2FP.F16.F32.PACK_AB R42, R42, R46 ;  /* 0x0000002e2a2a723e */ /* 0x000fc400000000ff */
[----:B------:R-:W-:Y:S02]  /*2b30*/  F2FP.F16.F32.PACK_AB R41, R41, R45 ;  /* 0x0000002d2929723e */ /* 0x000fe400000000ff */
[----:B------:R-:W-:-:S07]  /*2b40*/  F2FP.F16.F32.PACK_AB R40, R40, R44 ;  /* 0x0000002c2828723e */ /* 0x000fce00000000ff */
.L_x_1:
[----:B------:R-:W0:Y:S01]  /*2b50*/  S2R R0, SR_TID.X ;  /* 0x0000000000007919 */ /* 0x000e220000002100 */
[----:B------:R-:W-:Y:S01]  /*2b60*/  LOP3.LUT R114, R114, 0x200, RZ, 0xc0, !PT ;  /* 0x0000020072727812 */ /* 0x000fe200078ec0ff */
[----:B------:R-:W-:Y:S01]  /*2b70*/  IMAD.SHL.U32 R119, R119, 0x10, RZ ;  /* 0x0000001077777824 */ /* 0x000fe200078e00ff */
[----:B------:R-:W-:Y:S01]  /*2b80*/  LOP3.LUT R115, R115, 0x80, RZ, 0xc0, !PT ;  /* 0x0000008073737812 */ /* 0x000fe200078ec0ff */
[----:B------:R-:W-:Y:S01]  /*2b90*/  BAR.SYNC.DEFER_BLOCKING 0x0 ;  /* 0x0000000000007b1d */ /* 0x000fe20000010000 */
[----:B------:R-:W-:Y:S02]  /*2ba0*/  LEA R121, R121, UR6, 0x4 ;  /* 0x0000000679797c11 */ /* 0x000fe4000f8e20ff */
[----:B------:R-:W-:Y:S02]  /*2bb0*/  IADD3 R114, PT, PT, R115, UR6, R114 ;  /* 0x0000000673727c10 */ /* 0x000fe4000fffe072 */
[----:B------:R-:W-:Y:S01]  /*2bc0*/  LOP3.LUT R119, R119, 0x70, RZ, 0xc0, !PT ;  /* 0x0000007077777812 */ /* 0x000fe200078ec0ff */
[----:B------:R-:W1:Y:S01]  /*2bd0*/  LDCU UR4, c[0x0][0x3b4] ;  /* 0x00007680ff0477ac */ /* 0x000e620008000800 */
[----:B------:R-:W2:Y:S01]  /*2be0*/  LDCU.128 UR12, c[0x0][0x390] ;  /* 0x00007200ff0c77ac */ /* 0x000ea20008000c00 */
[----:B------:R-:W3:Y:S01]  /*2bf0*/  LDCU UR5, c[0x0][0x3b8] ;  /* 0x00007700ff0577ac */ /* 0x000ee20008000800 */
[----:B0-----:R-:W-:Y:S01]  /*2c00*/  LOP3.LUT R3, R0, 0x20, RZ, 0xc0, !PT ;  /* 0x0000002000037812 */ /* 0x001fe200078ec0ff */
[C---:B-1----:R-:W-:Y:S01]  /*2c10*/  IMAD R0, R113.reuse, UR4, RZ ;  /* 0x0000000471007c24 */ /* 0x042fe2000f8e02ff */
[----:B--2---:R-:W-:-:S03]  /*2c20*/  ISETP.GE.AND P0, PT, R113, UR14, PT ;  /* 0x0000000e71007c0c */ /* 0x004fc6000bf06270 */
[----:B------:R-:W-:Y:S01]  /*2c30*/  IMAD R114, R3, 0x20, R114 ;  /* 0x0000002003727824 */ /* 0x000fe200078e0272 */
[----:B------:R-:W-:Y:S01]  /*2c40*/  LEA R21, P2, R0, UR12, 0x1 ;  /* 0x0000000c00157c11 */ /* 0x000fe2000f8408ff */
[C---:B---3--:R-:W-:Y:S01]  /*2c50*/  IMAD R3, R112.reuse, UR5, RZ ;  /* 0x0000000570037c24 */ /* 0x048fe2000f8e02ff */
[----:B------:R-:W-:Y:S01]  /*2c60*/  ISETP.LT.AND P1, PT, R112, UR15, !P0 ;  /* 0x0000000f70007c0c */ /* 0x000fe2000c721270 */
[----:B------:R-:W-:Y:S01]  /*2c70*/  IMAD.IADD R114, R119, 0x1, R114 ;  /* 0x0000000177727824 */ /* 0x000fe200078e0272 */
[----:B------:R-:W-:Y:S01]  /*2c80*/  LEA.HI.X.SX32 R23, R0, UR13, 0x1, P2 ;  /* 0x0000000d00177c11 */ /* 0x000fe200090f0eff */
[C---:B------:R-:W-:Y:S01]  /*2c90*/  IMAD R0, R111.reuse, UR5, RZ ;  /* 0x000000056f007c24 */ /* 0x040fe2000f8e02ff */
[----:B------:R-:W-:Y:S02]  /*2ca0*/  ISETP.LT.AND P5, PT, R111, UR15, !P0 ;  /* 0x0000000f6f007c0c */ /* 0x000fe4000c7a1270 */
[----:B------:R-:W-:Y:S01]  /*2cb0*/  STSM.16.M88.4 [R114], R40 ;  /* 0x0000002872007844 */ /* 0x000fe20000000200 */
[----:B------:R-:W-:-:S02]  /*2cc0*/  LEA R2, P2, R3, R21, 0x1 ;  /* 0x0000001503027211 */ /* 0x000fc400078408ff */
[----:B------:R-:W-:Y:S01]  /*2cd0*/  LEA R12, P3, R0, R21, 0x1 ;  /* 0x00000015000c7211 */ /* 0x000fe200078608ff */
[----:B------:R-:W-:Y:S01]  /*2ce0*/  STSM.16.M88.4 [R114+0x100], R36 ;  /* 0x0001002472007844 */ /* 0x000fe20000000200 */
[-C--:B------:R-:W-:Y:S01]  /*2cf0*/  LEA.HI.X.SX32 R3, R3, R23.reuse, 0x1, P2 ;  /* 0x0000001703037211 */ /* 0x080fe200010f0eff */
[----:B------:R-:W-:Y:S01]  /*2d00*/  BAR.SYNC.DEFER_BLOCKING 0x0 ;  /* 0x0000000000007b1d */ /* 0x000fe20000010000 */
[C---:B------:R-:W-:Y:S01]  /*2d10*/  ISETP.LT.AND P2, PT, R110.reuse, UR15, !P0 ;  /* 0x0000000f6e007c0c */ /* 0x040fe2000c741270 */
[----:B------:R-:W-:Y:S01]  /*2d20*/  IMAD R110, R110, UR5, RZ ;  /* 0x000000056e6e7c24 */ /* 0x000fe2000f8e02ff */
[----:B------:R-:W-:Y:S01]  /*2d30*/  LEA.HI.X.SX32 R13, R0, R23, 0x1, P3 ;  /* 0x00000017000d7211 */ /* 0x000fe200018f0eff */
[----:B------:R-:W-:Y:S01]  /*2d40*/  IMAD R0, R107, UR5, RZ ;  /* 0x000000056b007c24 */ /* 0x000fe2000f8e02ff */
[C---:B------:R-:W-:Y:S01]  /*2d50*/  ISETP.LT.AND P4, PT, R109.reuse, UR15, !P0 ;  /* 0x0000000f6d007c0c */ /* 0x040fe2000c781270 */
[----:B------:R-:W-:Y:S01]  /*2d60*/  IMAD R109, R109, UR5, RZ ;  /* 0x000000056d6d7c24 */ /* 0x000fe2000f8e02ff */
[C---:B------:R-:W-:Y:S01]  /*2d70*/  ISETP.LT.AND P3, PT, R108.reuse, UR15, !P0 ;  /* 0x0000000f6c007c0c */ /* 0x040fe2000c761270 */
[----:B------:R-:W-:-:S05]  /*2d80*/  IMAD R108, R108, UR5, RZ ;  /* 0x000000056c6c7c24 */ /* 0x000fca000f8e02ff */
[----:B------:R-:W-:-:S04]  /*2d90*/  LEA R16, P6, R108, R21, 0x1 ;  /* 0x000000156c107211 */ /* 0x000fc800078c08ff */
[----:B------:R-:W-:Y:S01]  /*2da0*/  LEA.HI.X.SX32 R17, R108, R23, 0x1, P6 ;  /* 0x000000176c117211 */ /* 0x000fe200030f0eff */
[----:B------:R-:W0:Y:S04]  /*2db0*/  LDS.128 R4, [R121] ;  /* 0x0000000079047984 */ /* 0x000e280000000c00 */
[----:B------:R-:W1:Y:S04]  /*2dc0*/  LDS.128 R8, [R121+0x400] ;  /* 0x0004000079087984 */ /* 0x000e680000000c00 */
[----:B0-----:R0:W-:Y:S01]  /*2dd0*/  @P1 STG.E.U16 desc[UR10][R2.64], R4 ;  /* 0x0000000402001986 */ /* 0x0011e2000c10150a */
[----:B------:R-:W-:-:S03]  /*2de0*/  LEA R14, P1, R110, R21, 0x1 ;  /* 0x000000156e0e7211 */ /* 0x000fc600078208ff */
[----:B------:R-:W-:Y:S01]  /*2df0*/  @P5 STG.E.U16 desc[UR10][R12.64], R5 ;  /* 0x000000050c005986 */ /* 0x000fe2000c10150a */
[----:B------:R-:W-:Y:S02]  /*2e00*/  LEA.HI.X.SX32 R15, R110, R23, 0x1, P1 ;  /* 0x000000176e0f7211 */ /* 0x000fe400008f0eff */
[----:B------:R-:W-:-:S03]  /*2e10*/  ISETP.LT.AND P1, PT, R107, UR15, !P0 ;  /* 0x0000000f6b007c0c */ /* 0x000fc6000c721270 */
[----:B------:R2:W-:Y:S01]  /*2e20*/  @P2 STG.E.U16 desc[UR10][R14.64], R6 ;  /* 0x000000060e002986 */ /* 0x0005e2000c10150a */
[C---:B------:R-:W-:Y:S01]  /*2e30*/  ISETP.LT.AND P2, PT, R105.reuse, UR15, !P0 ;  /* 0x0000000f69007c0c */ /* 0x040fe2000c741270 */
[----:B------:R-:W-:Y:S01]  /*2e40*/  IMAD R105, R105, UR5, RZ ;  /* 0x0000000569697c24 */ /* 0x000fe2000f8e02ff */
[----:B0-----:R-:W-:-:S04]  /*2e50*/  LEA R2, P5, R109, R21, 0x1 ;  /* 0x000000156d027211 */ /* 0x001fc800078a08ff */
[----:B------:R-:W-:Y:S02]  /*2e60*/  LEA.HI.X.SX32 R3, R109, R23, 0x1, P5 ;  /* 0x000000176d037211 */ /* 0x000fe400028f0eff */
[----:B------:R-:W-:-:S03]  /*2e70*/  LEA R18, P5, R0, R21, 0x1 ;  /* 0x0000001500127211 */ /* 0x000fc600078a08ff */
[----:B------:R0:W-:Y:S01]  /*2e80*/  @P4 STG.E.U16 desc[UR10][R2.64], R7 ;  /* 0x0000000702004986 */ /* 0x0001e2000c10150a */
[----:B------:R-:W-:Y:S01]  /*2e90*/  LEA.HI.X.SX32 R19, R0, R23, 0x1, P5 ;  /* 0x0000001700137211 */ /* 0x000fe200028f0eff */
[----:B------:R-:W-:Y:S01]  /*2ea0*/  IMAD R0, R99, UR5, RZ ;  /* 0x0000000563007c24 */ /* 0x000fe2000f8e02ff */
[----:B------:R-:W-:Y:S01]  /*2eb0*/  ISETP.LT.AND P4, PT, R104, UR15, !P0 ;  /* 0x0000000f68007c0c */ /* 0x000fe2000c781270 */
[----:B-1----:R1:W-:Y:S01]  /*2ec0*/  @P3 STG.E.U16 desc[UR10][R16.64], R8 ;  /* 0x0000000810003986 */ /* 0x0023e2000c10150a */
[C---:B------:R-:W-:Y:S01]  /*2ed0*/  ISETP.LT.AND P3, PT, R106.reuse, UR15, !P0 ;  /* 0x0000000f6a007c0c */ /* 0x040fe2000c761270 */
[----:B------:R-:W-:Y:S01]  /*2ee0*/  IMAD R106, R106, UR5, RZ ;  /* 0x000000056a6a7c24 */ /* 0x000fe2000f8e02ff */
[----:B--2---:R-:W-:Y:S01]  /*2ef0*/  PRMT R6, R6, 0x7632, R6 ;  /* 0x0000763206067816 */ /* 0x004fe20000000006 */
[----:B------:R2:W-:Y:S01]  /*2f00*/  @P1 STG.E.U16 desc[UR10][R18.64], R9 ;  /* 0x0000000912001986 */ /* 0x0005e2000c10150a */
[----:B------:R-:W-:Y:S02]  /*2f10*/  IMAD R104, R104, UR5, RZ ;  /* 0x0000000568687c24 */ /* 0x000fe4000f8e02ff */
[----:B------:R-:W-:-:S02]  /*2f20*/  LEA R12, P1, R106, R21, 0x1 ;  /* 0x000000156a0c7211 */ /* 0x000fc400078208ff */
[----:B0-----:R-:W-:Y:S02]  /*2f30*/  LEA R2, P5, R105, R21, 0x1 ;  /* 0x0000001569027211 */ /* 0x001fe400078a08ff */
[----:B------:R-:W-:Y:S01]  /*2f40*/  LEA.HI.X.SX32 R13, R106, R23, 0x1, P1 ;  /* 0x000000176a0d7211 */ /* 0x000fe200008f0eff */
[----:B-1----:R-:W-:Y:S01]  /*2f50*/  IMAD R17, R98, UR5, RZ ;  /* 0x0000000562117c24 */ /* 0x002fe2000f8e02ff */
[C---:B------:R-:W-:Y:S01]  /*2f60*/  ISETP.LT.AND P1, PT, R103.reuse, UR15, !P0 ;  /* 0x0000000f67007c0c */ /* 0x040fe2000c721270 */
[----:B------:R-:W-:Y:S01]  /*2f70*/  IMAD R103, R103, UR5, RZ ;  /* 0x0000000567677c24 */ /* 0x000fe2000f8e02ff */
[----:B------:R-:W-:Y:S01]  /*2f80*/  LEA R14, P6, R104, R21, 0x1 ;  /* 0x00000015680e7211 */ /* 0x000fe200078c08ff */
[----:B------:R0:W-:Y:S01]  /*2f90*/  @P3 STG.E.U16 desc[UR10][R12.64], R10 ;  /* 0x0000000a0c003986 */ /* 0x0001e2000c10150a */
[----:B------:R-:W-:Y:S01]  /*2fa0*/  LEA.HI.X.SX32 R3, R105, R23, 0x1, P5 ;  /* 0x0000001769037211 */ /* 0x000fe200028f0eff */
[----:B--2---:R-:W-:Y:S01]  /*2fb0*/  IMAD R19, R97, UR5, RZ ;  /* 0x0000000561137c24 */ /* 0x004fe2000f8e02ff */
[----:B------:R-:W-:-:S02]  /*2fc0*/  PRMT R7, R4, 0x7632, R7 ;  /* 0x0000763204077816 */ /* 0x000fc40000000007 */
[----:B------:R-:W-:Y:S01]  /*2fd0*/  LEA.HI.X.SX32 R15, R104, R23, 0x1, P6 ;  /* 0x00000017680f7211 */ /* 0x000fe200030f0eff */
[----:B------:R1:W-:Y:S01]  /*2fe0*/  @P2 STG.E.U16 desc[UR10][R2.64], R11 ;  /* 0x0000000b02002986 */ /* 0x0003e2000c10150a */
[----:B------:R-:W-:Y:S02]  /*2ff0*/  LEA R4, P3, R103, R21, 0x1 ;  /* 0x0000001567047211 */ /* 0x000fe400078608ff */
[----:B------:R-:W-:Y:S01]  /*3000*/  ISETP.LT.AND P5, PT, R102, UR15, !P0 ;  /* 0x0000000f66007c0c */ /* 0x000fe2000c7a1270 */
[----:B------:R2:W-:Y:S01]  /*3010*/  @P4 STG.E.U16 desc[UR10][R14.64], R7 ;  /* 0x000000070e004986 */ /* 0x0005e2000c10150a */
[C---:B------:R-:W-:Y:S01]  /*3020*/  ISETP.LT.AND P4, PT, R101.reuse, UR15, !P0 ;  /* 0x0000000f65007c0c */ /* 0x040fe2000c781270 */
[----:B------:R-:W-:Y:S01]  /*3030*/  IMAD R101, R101, UR5, RZ ;  /* 0x0000000565657c24 */ /* 0x000fe2000f8e02ff */
[----:B------:R-:W-:Y:S01]  /*3040*/  PRMT R8, R8, 0x7632, R8 ;  /* 0x0000763208087816 */ /* 0x000fe20000000008 */
[----:B------:R-:W-:Y:S01]  /*3050*/  IMAD R102, R102, UR5, RZ ;  /* 0x0000000566667c24 */ /* 0x000fe2000f8e02ff */
[----:B------:R-:W-:-:S02]  /*3060*/  PRMT R9, R9, 0x7632, R9 ;  /* 0x0000763209097816 */ /* 0x000fc40000000009 */
[----:B0-----:R-:W-:Y:S02]  /*3070*/  PRMT R10, R10, 0x7632, R10 ;  /* 0x000076320a0a7816 */ /* 0x001fe4000000000a */
[----:B-1----:R-:W-:Y:S02]  /*3080*/  PRMT R3, R5, 0x7632, R3 ;  /* 0x0000763205037816 */ /* 0x002fe40000000003 */
[----:B------:R-:W-:Y:S02]  /*3090*/  LEA.HI.X.SX32 R5, R103, R23, 0x1, P3 ;  /* 0x0000001767057211 */ /* 0x000fe400018f0eff */
[C---:B------:R-:W-:Y:S01]  /*30a0*/  ISETP.LT.AND P3, PT, R100.reuse, UR15, !P0 ;  /* 0x0000000f64007c0c */ /* 0x040fe2000c761270 */
[----:B------:R-:W-:Y:S01]  /*30b0*/  IMAD R100, R100, UR5, RZ ;  /* 0x0000000564647c24 */ /* 0x000fe2000f8e02ff */
[-C--:B------:R-:W-:Y:S01]  /*30c0*/  LEA R2, P6, R102, R21.reuse, 0x1 ;  /* 0x0000001566027211 */ /* 0x080fe200078c08ff */
[----:B------:R0:W-:Y:S01]  /*30d0*/  @P1 STG.E.U16 desc[UR10][R4.64], R3 ;  /* 0x0000000304001986 */ /* 0x0001e2000c10150a */
[----:B------:R-:W-:-:S02]  /*30e0*/  LEA R12, P1, R101, R21, 0x1 ;  /* 0x00000015650c7211 */ /* 0x000fc400078208ff */
[C---:B--2---:R-:W-:Y:S02]  /*30f0*/  LEA R14, P2, R100.reuse, R21, 0x1 ;  /* 0x00000015640e7211 */ /* 0x044fe400078408ff */
[----:B------:R-:W-:Y:S02]  /*3100*/  LEA.HI.X.SX32 R13, R101, R23, 0x1, P1 ;  /* 0x00000017650d7211 */ /* 0x000fe400008f0eff */
[----:B------:R-:W-:Y:S02]  /*3110*/  LEA R16, P1, R17, R21, 0x1 ;  /* 0x0000001511107211 */ /* 0x000fe400078208ff */
[-C--:B------:R-:W-:Y:S02]  /*3120*/  LEA.HI.X.SX32 R15, R100, R23.reuse, 0x1, P2 ;  /* 0x00000017640f7211 */ /* 0x080fe400010f0eff */
[----:B------:R-:W-:Y:S02]  /*3130*/  ISETP.LT.AND P2, PT, R99, UR15, !P0 ;  /* 0x0000000f63007c0c */ /* 0x000fe4000c741270 */
[----:B------:R-:W-:-:S02]  /*3140*/  LEA.HI.X.SX32 R17, R17, R23, 0x1, P1 ;  /* 0x0000001711117211 */ /* 0x000fc400008f0eff */
[----:B------:R-:W-:Y:S02]  /*3150*/  ISETP.LT.AND P1, PT, R98, UR15, !P0 ;  /* 0x0000000f62007c0c */ /* 0x000fe4000c721270 */
[----:B------:R-:W-:Y:S02]  /*3160*/  ISETP.LT.AND P0, PT, R97, UR15, !P0 ;  /* 0x0000000f61007c0c */ /* 0x000fe4000c701270 */
[----:B0-----:R-:W-:Y:S02]  /*3170*/  LEA.HI.X.SX32 R3, R102, R23, 0x1, P6 ;  /* 0x0000001766037211 */ /* 0x001fe400030f0eff */
[C---:B------:R-:W-:Y:S02]  /*3180*/  LEA R4, P6, R0.reuse, R21, 0x1 ;  /* 0x0000001500047211 */ /* 0x040fe400078c08ff */
[----:B------:R-:W-:Y:S01]  /*3190*/  PRMT R7, R7, 0x7632, R7 ;  /* 0x0000763207077816 */ /* 0x000fe20000000007 */
[----:B------:R0:W-:Y:S01]  /*31a0*/  @P5 STG.E.U16 desc[UR10][R2.64], R6 ;  /* 0x0000000602005986 */ /* 0x0001e2000c10150a */
[----:B------:R-:W-:-:S02]  /*31b0*/  LEA.HI.X.SX32 R5, R0, R23, 0x1, P6 ;  /* 0x0000001700057211 */ /* 0x000fc400030f0eff */
[C---:B------:R-:W-:Y:S01]  /*31c0*/  LEA R18, P6, R19.reuse, R21, 0x1 ;  /* 0x0000001513127211 */ /* 0x040fe200078c08ff */
[----:B------:R0:W-:Y:S03]  /*31d0*/  @P4 STG.E.U16 desc[UR10][R12.64], R7 ;  /* 0x000000070c004986 */ /* 0x0001e6000c10150a */
[----:B------:R-:W-:Y:S01]  /*31e0*/  LEA.HI.X.SX32 R19, R19, R23, 0x1, P6 ;  /* 0x0000001713137211 */ /* 0x000fe200030f0eff */
[----:B------:R0:W-:Y:S04]  /*31f0*/  @P3 STG.E.U16 desc[UR10][R14.64], R8 ;  /* 0x000000080e003986 */ /* 0x0001e8000c10150a */
[----:B------:R0:W-:Y:S04]  /*3200*/  @P2 STG.E.U16 desc[UR10][R4.64], R9 ;  /* 0x0000000904002986 */ /* 0x0001e8000c10150a */
[----:B------:R0:W-:Y:S01]  /*3210*/  @P1 STG.E.U16 desc[UR10][R16.64], R10 ;  /* 0x0000000a10001986 */ /* 0x0001e2000c10150a */
[----:B------:R-:W-:Y:S05]  /*3220*/  @!P0 EXIT ;  /* 0x000000000000894d */ /* 0x000fea0003800000 */
[----:B0-----:R-:W-:-:S05]  /*3230*/  PRMT R9, R11, 0x7632, R9 ;  /* 0x000076320b097816 */ /* 0x001fca0000000009 */
[----:B------:R-:W-:Y:S01]  /*3240*/  STG.E.U16 desc[UR10][R18.64], R9 ;  /* 0x0000000912007986 */ /* 0x000fe2000c10150a */
[----:B------:R-:W-:Y:S05]  /*3250*/  EXIT ;  /* 0x000000000000794d */ /* 0x000fea0003800000 */
.L_x_3:
[----:B------:R-:W-:-:S00]  /*3260*/  BRA `(.L_x_3) ;  /* 0xfffffffc00fc7947 */ /* 0x000fc0000383ffff */
[----:B------:R-:W-:-:S00]  /*3270*/  NOP ;  /* 0x0000000000007918 */ /* 0x000fc00000000000 */
        /* <DEDUP_REMOVED lines=8> */
.L_x_4:


//--------------------- .nv.shared.matmul_kernel  --------------------------
	.section	.nv.shared.matmul_kernel,"aw",@nobits
	.sectionflags	@""
	.align	16
	.zero		1024


//--------------------- .nv.shared.reserved.0     --------------------------
	.section	.nv.shared.reserved.0,"aw",@nobits
	.weak		__nv_reservedSMEM_offset_0_alias
	.size		__nv_reservedSMEM_offset_0_alias, 0, 64
	.other		__nv_reservedSMEM_offset_0_alias,@"STO_CUDA_RESERVED_SHARED STV_DEFAULT"
__nv_reservedSMEM_offset_0_alias:
	.zero		0
	.zero		64


//--------------------- .nv.constant0.matmul_kernel --------------------------
	.section	.nv.constant0.matmul_kernel,"a",@progbits
	.sectionflags	@""
	.align	4
.nv.constant0.matmul_kernel:
	.zero		976


//--------------------- SYMBOLS --------------------------

	.type		.nv.reservedSmem.offset0,@object
	.size		.nv.reservedSmem.offset0,0x4
	.type		.nv.reservedSmem.cap,@object
	.size		.nv.reservedSmem.cap,0x4
